	.target	sm_90a

	.elftype	@"ET_EXEC"


//--------------------- .note.nv.tkinfo           --------------------------
	.section	.note.nv.tkinfo,"",@"SHT_NOTE"
	.sectionflags	@"SHF_NOTE_NV_TKINFO"
	.tkinfo
        /*0018*/ 	.word	0x00000002
        /*0030*/ 	.string	""
        /*0030*/ 	.string	"ptxas"
        /*0030*/ 	.string	"Cuda compilation tools, release 13.0, V13.0.88"
        /*0030*/ 	.string	"Build cuda_13.0.r13.0/compiler.36424714_0"
        /*0030*/ 	.string	"-arch sm_90a -m 64 "



//--------------------- .note.nv.cuinfo           --------------------------
	.section	.note.nv.cuinfo,"",@"SHT_NOTE"
	.sectionflags	@"SHF_NOTE_NV_CUINFO"
        /*0018*/ 	.short	0x0002
        /*001a*/ 	.short	0x005a
        /*001c*/ 	.short	0x0082
	.zero		2


//--------------------- .nv.info                  --------------------------
	.section	.nv.info,"",@"SHT_CUDA_INFO"
	.align	4


	//----- nvinfo : EIATTR_REGCOUNT
	.align		4
        /*0000*/ 	.byte	0x04, 0x2f
        /*0002*/ 	.short	(.L_12 - .L_11)
	.align		4
.L_11:
        /*0004*/ 	.word	index@(_ZN7cutlass13device_kernelINS_4gemm6kernel13GemmUniversalIN4cute5tupleIJiiiiEEENS1_10collective13CollectiveMmaINS1_37MainloopSm90TmaGmmaWarpSpecializedFP8ILi18ENS5_IJNS4_1CILi1EEESB_SB_EEENS1_35KernelTmaWarpSpecializedCooperativeEEENS5_IJNSA_ILi128EEENSA_ILi256EEENSA_ILi32EEEEEENS_12float_e4m3_tENS5_IJlSB_lEEESJ_SK_NS4_8TiledMMAINS4_8MMA_AtomIJNS4_4SM904GMMA31MMA_64x256x32_F32E4M3E4M3_SS_TNILNSO_7ScaleInE1ELSQ_1EEEEEENS4_6LayoutINS5_IJNSA_ILi2EEESB_SB_EEENS5_IJSB_NSA_ILi0EEESW_EEEEENS5_IJNS4_10UnderscoreESZ_SZ_EEEEENS4_13SM90_TMA_LOADENS4_14ComposedLayoutINS4_7SwizzleILi1ELi4ELi3EEENS4_18smem_ptr_flag_bitsILi8EEENST_INS5_IJNSA_ILi8EEESH_EEENS5_IJSH_SB_EEEEEEEvNS4_8identityES12_S1C_vS1D_EENS_8epilogue10collective6detail29Sm90TmaWarpSpecializedAdapterINS1G_15DefaultEpilogueISJ_SK_SK_NS1F_6thread17LinearCombinationISJ_Li1EffLNS1K_9ScaleType4KindE0ELNS_15FloatRoundStyleE2ESJ_EENS1_15EpilogueDefaultEEEEEvvEEEEvNT_6ParamsE)
        /*0008*/ 	.word	0x000000a8


	//----- nvinfo : EIATTR_FRAME_SIZE
	.align		4
.L_12:
        /*000c*/ 	.byte	0x04, 0x11
        /*000e*/ 	.short	(.L_14 - .L_13)
	.align		4
.L_13:
        /*0010*/ 	.word	index@(_ZN7cutlass13device_kernelINS_4gemm6kernel13GemmUniversalIN4cute5tupleIJiiiiEEENS1_10collective13CollectiveMmaINS1_37MainloopSm90TmaGmmaWarpSpecializedFP8ILi18ENS5_IJNS4_1CILi1EEESB_SB_EEENS1_35KernelTmaWarpSpecializedCooperativeEEENS5_IJNSA_ILi128EEENSA_ILi256EEENSA_ILi32EEEEEENS_12float_e4m3_tENS5_IJlSB_lEEESJ_SK_NS4_8TiledMMAINS4_8MMA_AtomIJNS4_4SM904GMMA31MMA_64x256x32_F32E4M3E4M3_SS_TNILNSO_7ScaleInE1ELSQ_1EEEEEENS4_6LayoutINS5_IJNSA_ILi2EEESB_SB_EEENS5_IJSB_NSA_ILi0EEESW_EEEEENS5_IJNS4_10UnderscoreESZ_SZ_EEEEENS4_13SM90_TMA_LOADENS4_14ComposedLayoutINS4_7SwizzleILi1ELi4ELi3EEENS4_18smem_ptr_flag_bitsILi8EEENST_INS5_IJNSA_ILi8EEESH_EEENS5_IJSH_SB_EEEEEEEvNS4_8identityES12_S1C_vS1D_EENS_8epilogue10collective6detail29Sm90TmaWarpSpecializedAdapterINS1G_15DefaultEpilogueISJ_SK_SK_NS1F_6thread17LinearCombinationISJ_Li1EffLNS1K_9ScaleType4KindE0ELNS_15FloatRoundStyleE2ESJ_EENS1_15EpilogueDefaultEEEEEvvEEEEvNT_6ParamsE)
        /*0014*/ 	.word	0x00000100


	//----- nvinfo : EIATTR_MIN_STACK_SIZE
	.align		4
.L_14:
        /*0018*/ 	.byte	0x04, 0x12
        /*001a*/ 	.short	(.L_16 - .L_15)
	.align		4
.L_15:
        /*001c*/ 	.word	index@(_ZN7cutlass13device_kernelINS_4gemm6kernel13GemmUniversalIN4cute5tupleIJiiiiEEENS1_10collective13CollectiveMmaINS1_37MainloopSm90TmaGmmaWarpSpecializedFP8ILi18ENS5_IJNS4_1CILi1EEESB_SB_EEENS1_35KernelTmaWarpSpecializedCooperativeEEENS5_IJNSA_ILi128EEENSA_ILi256EEENSA_ILi32EEEEEENS_12float_e4m3_tENS5_IJlSB_lEEESJ_SK_NS4_8TiledMMAINS4_8MMA_AtomIJNS4_4SM904GMMA31MMA_64x256x32_F32E4M3E4M3_SS_TNILNSO_7ScaleInE1ELSQ_1EEEEEENS4_6LayoutINS5_IJNSA_ILi2EEESB_SB_EEENS5_IJSB_NSA_ILi0EEESW_EEEEENS5_IJNS4_10UnderscoreESZ_SZ_EEEEENS4_13SM90_TMA_LOADENS4_14ComposedLayoutINS4_7SwizzleILi1ELi4ELi3EEENS4_18smem_ptr_flag_bitsILi8EEENST_INS5_IJNSA_ILi8EEESH_EEENS5_IJSH_SB_EEEEEEEvNS4_8identityES12_S1C_vS1D_EENS_8epilogue10collective6detail29Sm90TmaWarpSpecializedAdapterINS1G_15DefaultEpilogueISJ_SK_SK_NS1F_6thread17LinearCombinationISJ_Li1EffLNS1K_9ScaleType4KindE0ELNS_15FloatRoundStyleE2ESJ_EENS1_15EpilogueDefaultEEEEEvvEEEEvNT_6ParamsE)
        /*0020*/ 	.word	0x00000100
.L_16:


//--------------------- .nv.compat                --------------------------
	.section	.nv.compat,"",@"SHT_CUDA_COMPAT_INFO"
	.align	4
        /*0000*/ 	.byte	0x02, 0x09, 0x01, 0x00, 0x02, 0x02, 0x04, 0x00, 0x02, 0x05, 0x05, 0x00, 0x03, 0x07, 0x01, 0x01
        /*0010*/ 	.byte	0x02, 0x03, 0x01, 0x00, 0x02, 0x06, 0x01, 0x00, 0x04, 0x0b, 0x08, 0x00, 0x00, 0x00, 0x00, 0x00
        /*0020*/ 	.byte	0x00, 0x00, 0x00, 0x00


//--------------------- .nv.info._ZN7cutlass13device_kernelINS_4gemm6kernel13GemmUniversalIN4cute5tupleIJiiiiEEENS1_10collective13CollectiveMmaINS1_37MainloopSm90TmaGmmaWarpSpecializedFP8ILi18ENS5_IJNS4_1CILi1EEESB_SB_EEENS1_35KernelTmaWarpSpecializedCooperativeEEENS5_IJNSA_ILi128EEENSA_ILi256EEENSA_ILi32EEEEEENS_12float_e4m3_tENS5_IJlSB_lEEESJ_SK_NS4_8TiledMMAINS4_8MMA_AtomIJNS4_4SM904GMMA31MMA_64x256x32_F32E4M3E4M3_SS_TNILNSO_7ScaleInE1ELSQ_1EEEEEENS4_6LayoutINS5_IJNSA_ILi2EEESB_SB_EEENS5_IJSB_NSA_ILi0EEESW_EEEEENS5_IJNS4_10UnderscoreESZ_SZ_EEEEENS4_13SM90_TMA_LOADENS4_14ComposedLayoutINS4_7SwizzleILi1ELi4ELi3EEENS4_18smem_ptr_flag_bitsILi8EEENST_INS5_IJNSA_ILi8EEESH_EEENS5_IJSH_SB_EEEEEEEvNS4_8identityES12_S1C_vS1D_EENS_8epilogue10collective6detail29Sm90TmaWarpSpecializedAdapterINS1G_15DefaultEpilogueISJ_SK_SK_NS1F_6thread17LinearCombinationISJ_Li1EffLNS1K_9ScaleType4KindE0ELNS_15FloatRoundStyleE2ESJ_EENS1_15EpilogueDefaultEEEEEvvEEEEvNT_6ParamsE --------------------------
	.section	.nv.info._ZN7cutlass13device_kernelINS_4gemm6kernel13GemmUniversalIN4cute5tupleIJiiiiEEENS1_10collective13CollectiveMmaINS1_37MainloopSm90TmaGmmaWarpSpecializedFP8ILi18ENS5_IJNS4_1CILi1EEESB_SB_EEENS1_35KernelTmaWarpSpecializedCooperativeEEENS5_IJNSA_ILi128EEENSA_ILi256EEENSA_ILi32EEEEEENS_12float_e4m3_tENS5_IJlSB_lEEESJ_SK_NS4_8TiledMMAINS4_8MMA_AtomIJNS4_4SM904GMMA31MMA_64x256x32_F32E4M3E4M3_SS_TNILNSO_7ScaleInE1ELSQ_1EEEEEENS4_6LayoutINS5_IJNSA_ILi2EEESB_SB_EEENS5_IJSB_NSA_ILi0EEESW_EEEEENS5_IJNS4_10UnderscoreESZ_SZ_EEEEENS4_13SM90_TMA_LOADENS4_14ComposedLayoutINS4_7SwizzleILi1ELi4ELi3EEENS4_18smem_ptr_flag_bitsILi8EEENST_INS5_IJNSA_ILi8EEESH_EEENS5_IJSH_SB_EEEEEEEvNS4_8identityES12_S1C_vS1D_EENS_8epilogue10collective6detail29Sm90TmaWarpSpecializedAdapterINS1G_15DefaultEpilogueISJ_SK_SK_NS1F_6thread17LinearCombinationISJ_Li1EffLNS1K_9ScaleType4KindE0ELNS_15FloatRoundStyleE2ESJ_EENS1_15EpilogueDefaultEEEEEvvEEEEvNT_6ParamsE,"",@"SHT_CUDA_INFO"
	.sectionflags	@""
	.align	4


	//----- nvinfo : EIATTR_CUDA_API_VERSION
	.align		4
        /*0000*/ 	.byte	0x04, 0x37
        /*0002*/ 	.short	(.L_18 - .L_17)
.L_17:
        /*0004*/ 	.word	0x00000082


	//----- nvinfo : EIATTR_KPARAM_INFO
	.align		4
.L_18:
        /*0008*/ 	.byte	0x04, 0x17
        /*000a*/ 	.short	(.L_20 - .L_19)
.L_19:
        /*000c*/ 	.word	0x00000000
        /*0010*/ 	.short	0x0000
        /*0012*/ 	.short	0x0070
        /*0014*/ 	.byte	0x00, 0xf0, 0x01, 0x10


	//----- nvinfo : EIATTR_SPARSE_MMA_MASK
	.align		4
.L_20:
        /*0018*/ 	.byte	0x03, 0x50
        /*001a*/ 	.short	0x0000


	//----- nvinfo : EIATTR_MAXREG_COUNT
	.align		4
        /*001c*/ 	.byte	0x03, 0x1b
        /*001e*/ 	.short	0x00a8


	//----- nvinfo : EIATTR_NUM_BARRIERS
	.align		4
        /*0020*/ 	.byte	0x02, 0x4c
        /*0022*/ 	.byte	0x01
	.zero		1


	//----- nvinfo : EIATTR_ANNOTATIONS
	.align		4
        /*0024*/ 	.byte	0x04, 0x55
        /*0026*/ 	.short	(.L_22 - .L_21)


	//   ....[0]....
.L_21:
        /*0028*/ 	.word	0x00000001
        /*002c*/ 	.byte	0x80, 0x07, 0x00, 0x00, 0x01, 0x00, 0x00, 0x00, 0xa0, 0x07, 0x00, 0x00, 0x01, 0x00, 0x00, 0x00
        /* <DEDUP_REMOVED lines=193> */
        /*0c4c*/ 	.byte	0x40, 0x09, 0x01, 0x00


	//----- nvinfo : EIATTR_MERCURY_ISA_VERSION
	.align		4
.L_22:
        /*0c50*/ 	.byte	0x03, 0x5f
        /*0c52*/ 	.short	0x0101


	//----- nvinfo : EIATTR_INT_WARP_WIDE_INSTR_OFFSETS
	.align		4
        /*0c54*/ 	.byte	0x04, 0x31
        /*0c56*/ 	.short	(.L_24 - .L_23)


	//   ....[0]....
.L_23:
        /*0c58*/ 	.word	0x00000650


	//   ....[1]....
        /*0c5c*/ 	.word	0x00000660


	//   ....[2]....
        /*0c60*/ 	.word	0x00000790


	//----- nvinfo : EIATTR_COOP_GROUP_MASK_REGIDS
	.align		4
.L_24:
        /*0c64*/ 	.byte	0x04, 0x29
        /*0c66*/ 	.short	(.L_26 - .L_25)


	//   ....[0]....
.L_25:
        /*0c68*/ 	.word	0xffffffff


	//   ....[1]....
        /*0c6c*/ 	.word	0xffffffff


	//   ....[2]....
        /*0c70*/ 	.word	0xffffffff


	//   ....[3]....
        /*0c74*/ 	.word	0xffffffff


	//   ....[4]....
        /*0c78*/ 	.word	0xffffffff


	//----- nvinfo : EIATTR_COOP_GROUP_INSTR_OFFSETS
	.align		4
.L_26:
        /*0c7c*/ 	.byte	0x04, 0x28
        /*0c7e*/ 	.short	(.L_28 - .L_27)


	//   ....[0]....
.L_27:
        /*0c80*/ 	.word	0x00000070


	//   ....[1]....
        /*0c84*/ 	.word	0x00000080


	//   ....[2]....
        /*0c88*/ 	.word	0x000001a0


	//   ....[3]....
        /*0c8c*/ 	.word	0x000005a0


	//   ....[4]....
        /*0c90*/ 	.word	0x000014e0


	//----- nvinfo : EIATTR_REG_RECONFIG
	.align		4
.L_28:
        /*0c94*/ 	.byte	0x01, 0x54
	.zero		2


	//----- nvinfo : EIATTR_MBARRIER_INSTR_OFFSETS
	.align		4
        /*0c98*/ 	.byte	0x04, 0x39
        /*0c9a*/ 	.short	(.L_30 - .L_29)


	//   ....[0]....
.L_29:
        /*0c9c*/ 	.word	0x00000340
        /*0ca0*/ 	.word	0x000000ff
        /*0ca4*/ 	.word	0x00000000
        /*0ca8*/ 	.short	0x0100
        /*0caa*/ 	.byte	0x09
	.zero		1


	//   ....[1]....
        /*0cac*/ 	.word	0x00000350
        /*0cb0*/ 	.word	0x000000ff
        /*0cb4*/ 	.word	0x00000090
        /*0cb8*/ 	.short	0x0100
        /*0cba*/ 	.byte	0x09
	.zero		1


	//   ....[2]....
        /*0cbc*/ 	.word	0x00000360
        /*0cc0*/ 	.word	0x000000ff
        /*0cc4*/ 	.word	0x00000008
        /*0cc8*/ 	.short	0x0100
        /*0cca*/ 	.byte	0x09
	.zero		1


	//   ....[3]....
        /*0ccc*/ 	.word	0x00000370
        /*0cd0*/ 	.word	0x000000ff
        /*0cd4*/ 	.word	0x00000098
        /*0cd8*/ 	.short	0x0100
        /*0cda*/ 	.byte	0x09
	.zero		1


	//   ....[4]....
        /*0cdc*/ 	.word	0x00000380
        /*0ce0*/ 	.word	0x000000ff
        /*0ce4*/ 	.word	0x00000010
        /*0ce8*/ 	.short	0x0100
        /*0cea*/ 	.byte	0x09
	.zero		1


	//   ....[5]....
        /*0cec*/ 	.word	0x00000390
        /*0cf0*/ 	.word	0x000000ff
        /*0cf4*/ 	.word	0x000000a0
        /*0cf8*/ 	.short	0x0100
        /*0cfa*/ 	.byte	0x09
	.zero		1


	//   ....[6]....
        /*0cfc*/ 	.word	0x000003a0
        /*0d00*/ 	.word	0x000000ff
        /*0d04*/ 	.word	0x00000018
        /*0d08*/ 	.short	0x0100
        /*0d0a*/ 	.byte	0x09
	.zero		1


	//   ....[7]....
        /*0d0c*/ 	.word	0x000003b0
        /*0d10*/ 	.word	0x000000ff
        /*0d14*/ 	.word	0x000000a8
        /*0d18*/ 	.short	0x0100
        /*0d1a*/ 	.byte	0x09
	.zero		1


	//   ....[8]....
        /*0d1c*/ 	.word	0x000003c0
        /*0d20*/ 	.word	0x000000ff
        /*0d24*/ 	.word	0x00000020
        /*0d28*/ 	.short	0x0100
        /*0d2a*/ 	.byte	0x09
	.zero		1


	//   ....[9]....
        /*0d2c*/ 	.word	0x000003d0
        /*0d30*/ 	.word	0x000000ff
        /*0d34*/ 	.word	0x000000b0
        /*0d38*/ 	.short	0x0100
        /*0d3a*/ 	.byte	0x09
	.zero		1


	//   ....[10]....
        /*0d3c*/ 	.word	0x000003e0
        /*0d40*/ 	.word	0x000000ff
        /*0d44*/ 	.word	0x00000028
        /*0d48*/ 	.short	0x0100
        /*0d4a*/ 	.byte	0x09
	.zero		1


	//   ....[11]....
        /*0d4c*/ 	.word	0x000003f0
        /*0d50*/ 	.word	0x000000ff
        /*0d54*/ 	.word	0x000000b8
        /*0d58*/ 	.short	0x0100
        /*0d5a*/ 	.byte	0x09
	.zero		1


	//   ....[12]....
        /*0d5c*/ 	.word	0x00000400
        /*0d60*/ 	.word	0x000000ff
        /*0d64*/ 	.word	0x00000030
        /*0d68*/ 	.short	0x0100
        /*0d6a*/ 	.byte	0x09
	.zero		1


	//   ....[13]....
        /*0d6c*/ 	.word	0x00000410
        /*0d70*/ 	.word	0x000000ff
        /*0d74*/ 	.word	0x000000c0
        /*0d78*/ 	.short	0x0100
        /*0d7a*/ 	.byte	0x09
	.zero		1


	//   ....[14]....
        /*0d7c*/ 	.word	0x00000420
        /*0d80*/ 	.word	0x000000ff
        /*0d84*/ 	.word	0x00000038
        /*0d88*/ 	.short	0x0100
        /*0d8a*/ 	.byte	0x09
	.zero		1


	//   ....[15]....
        /*0d8c*/ 	.word	0x00000430
        /*0d90*/ 	.word	0x000000ff
        /*0d94*/ 	.word	0x000000c8
        /*0d98*/ 	.short	0x0100
        /*0d9a*/ 	.byte	0x09
	.zero		1


	//   ....[16]....
        /*0d9c*/ 	.word	0x00000440
        /*0da0*/ 	.word	0x000000ff
        /*0da4*/ 	.word	0x00000040
        /*0da8*/ 	.short	0x0100
        /*0daa*/ 	.byte	0x09
	.zero		1


	//   ....[17]....
        /*0dac*/ 	.word	0x00000450
        /*0db0*/ 	.word	0x000000ff
        /*0db4*/ 	.word	0x000000d0
        /*0db8*/ 	.short	0x0100
        /*0dba*/ 	.byte	0x09
	.zero		1


	//   ....[18]....
        /*0dbc*/ 	.word	0x00000460
        /*0dc0*/ 	.word	0x000000ff
        /*0dc4*/ 	.word	0x00000048
        /*0dc8*/ 	.short	0x0100
        /*0dca*/ 	.byte	0x09
	.zero		1


	//   ....[19]....
        /*0dcc*/ 	.word	0x00000470
        /*0dd0*/ 	.word	0x000000ff
        /*0dd4*/ 	.word	0x000000d8
        /*0dd8*/ 	.short	0x0100
        /*0dda*/ 	.byte	0x09
	.zero		1


	//   ....[20]....
        /*0ddc*/ 	.word	0x00000480
        /*0de0*/ 	.word	0x000000ff
        /*0de4*/ 	.word	0x00000050
        /*0de8*/ 	.short	0x0100
        /*0dea*/ 	.byte	0x09
	.zero		1


	//   ....[21]....
        /*0dec*/ 	.word	0x00000490
        /*0df0*/ 	.word	0x000000ff
        /*0df4*/ 	.word	0x000000e0
        /*0df8*/ 	.short	0x0100
        /*0dfa*/ 	.byte	0x09
	.zero		1


	//   ....[22]....
        /*0dfc*/ 	.word	0x000004a0
        /*0e00*/ 	.word	0x000000ff
        /*0e04*/ 	.word	0x00000058
        /*0e08*/ 	.short	0x0100
        /*0e0a*/ 	.byte	0x09
	.zero		1


	//   ....[23]....
        /*0e0c*/ 	.word	0x000004b0
        /*0e10*/ 	.word	0x000000ff
        /*0e14*/ 	.word	0x000000e8
        /*0e18*/ 	.short	0x0100
        /*0e1a*/ 	.byte	0x09
	.zero		1


	//   ....[24]....
        /*0e1c*/ 	.word	0x000004c0
        /*0e20*/ 	.word	0x000000ff
        /*0e24*/ 	.word	0x00000060
        /*0e28*/ 	.short	0x0100
        /*0e2a*/ 	.byte	0x09
	.zero		1


	//   ....[25]....
        /*0e2c*/ 	.word	0x000004d0
        /*0e30*/ 	.word	0x000000ff
        /*0e34*/ 	.word	0x000000f0
        /*0e38*/ 	.short	0x0100
        /*0e3a*/ 	.byte	0x09
	.zero		1


	//   ....[26]....
        /*0e3c*/ 	.word	0x000004e0
        /*0e40*/ 	.word	0x000000ff
        /*0e44*/ 	.word	0x00000068
        /*0e48*/ 	.short	0x0100
        /*0e4a*/ 	.byte	0x09
	.zero		1


	//   ....[27]....
        /*0e4c*/ 	.word	0x000004f0
        /*0e50*/ 	.word	0x000000ff
        /*0e54*/ 	.word	0x000000f8
        /*0e58*/ 	.short	0x0100
        /*0e5a*/ 	.byte	0x09
	.zero		1


	//   ....[28]....
        /*0e5c*/ 	.word	0x00000500
        /*0e60*/ 	.word	0x000000ff
        /*0e64*/ 	.word	0x00000070
        /*0e68*/ 	.short	0x0100
        /*0e6a*/ 	.byte	0x09
	.zero		1


	//   ....[29]....
        /*0e6c*/ 	.word	0x00000510
        /*0e70*/ 	.word	0x000000ff
        /*0e74*/ 	.word	0x00000100
        /*0e78*/ 	.short	0x0100
        /*0e7a*/ 	.byte	0x09
	.zero		1


	//   ....[30]....
        /*0e7c*/ 	.word	0x00000520
        /*0e80*/ 	.word	0x000000ff
        /*0e84*/ 	.word	0x00000078
        /*0e88*/ 	.short	0x0100
        /*0e8a*/ 	.byte	0x09
	.zero		1


	//   ....[31]....
        /*0e8c*/ 	.word	0x00000530
        /*0e90*/ 	.word	0x000000ff
        /*0e94*/ 	.word	0x00000108
        /*0e98*/ 	.short	0x0100
        /*0e9a*/ 	.byte	0x09
	.zero		1


	//   ....[32]....
        /*0e9c*/ 	.word	0x00000540
        /*0ea0*/ 	.word	0x000000ff
        /*0ea4*/ 	.word	0x00000080
        /*0ea8*/ 	.short	0x0100
        /*0eaa*/ 	.byte	0x09
	.zero		1


	//   ....[33]....
        /*0eac*/ 	.word	0x00000550
        /*0eb0*/ 	.word	0x000000ff
        /*0eb4*/ 	.word	0x00000110
        /*0eb8*/ 	.short	0x0100
        /*0eba*/ 	.byte	0x09
	.zero		1


	//   ....[34]....
        /*0ebc*/ 	.word	0x00000560
        /*0ec0*/ 	.word	0x000000ff
        /*0ec4*/ 	.word	0x00000088
        /*0ec8*/ 	.short	0x0100
        /*0eca*/ 	.byte	0x09
	.zero		1


	//   ....[35]....
        /*0ecc*/ 	.word	0x00000570
        /*0ed0*/ 	.word	0x000000ff
        /*0ed4*/ 	.word	0x00000118
        /*0ed8*/ 	.short	0x0100
        /*0eda*/ 	.byte	0x09
	.zero		1


	//   ....[36]....
        /*0edc*/ 	.word	0x000007c0
        /*0ee0*/ 	.word	0x000000ff
        /*0ee4*/ 	.word	0x00000130
        /*0ee8*/ 	.short	0x0100
        /*0eea*/ 	.byte	0x06
	.zero		1


	//   ....[37]....
        /*0eec*/ 	.word	0x000007d0
        /*0ef0*/ 	.word	0x000000ff
        /*0ef4*/ 	.word	0x00000138
        /*0ef8*/ 	.short	0x0100
        /*0efa*/ 	.byte	0x06
	.zero		1


	//   ....[38]....
        /*0efc*/ 	.word	0x00001cf0
        /*0f00*/ 	.word	0x000000ff
        /*0f04*/ 	.word	0x00000000
        /*0f08*/ 	.short	0x010a
        /*0f0a*/ 	.byte	0x06
	.zero		1


	//   ....[39]....
        /*0f0c*/ 	.word	0x00001d30
        /*0f10*/ 	.word	0x000000ff
        /*0f14*/ 	.word	0x00000000
        /*0f18*/ 	.short	0x010a
        /*0f1a*/ 	.byte	0x06
	.zero		1


	//   ....[40]....
        /*0f1c*/ 	.word	0x00002ef0
        /*0f20*/ 	.word	0x000000ff
        /*0f24*/ 	.word	0x00000000
        /*0f28*/ 	.short	0x010a
        /*0f2a*/ 	.byte	0x09
	.zero		1


	//   ....[41]....
        /*0f2c*/ 	.word	0x00002f30
        /*0f30*/ 	.word	0x000000ff
        /*0f34*/ 	.word	0x00000000
        /*0f38*/ 	.short	0x010a
        /*0f3a*/ 	.byte	0x09
	.zero		1


	//   ....[42]....
        /*0f3c*/ 	.word	0x00003f00
        /*0f40*/ 	.word	0x000000ff
        /*0f44*/ 	.word	0x00000000
        /*0f48*/ 	.short	0x0101
        /*0f4a*/ 	.byte	0x08
	.zero		1


	//   ....[43]....
        /*0f4c*/ 	.word	0x000050d0
        /*0f50*/ 	.word	0x000000ff
        /*0f54*/ 	.word	0x00000000
        /*0f58*/ 	.short	0x0101
        /*0f5a*/ 	.byte	0x08
	.zero		1


	//   ....[44]....
        /*0f5c*/ 	.word	0x0000f380
        /*0f60*/ 	.word	0x0000000d
        /*0f64*/ 	.word	0x00000090
        /*0f68*/ 	.short	0x010a
        /*0f6a*/ 	.byte	0x3f
	.zero		1


	//   ....[45]....
        /*0f6c*/ 	.word	0x0000f740
        /*0f70*/ 	.word	0x00000004
        /*0f74*/ 	.word	0x00000138
        /*0f78*/ 	.short	0x0101
        /*0f7a*/ 	.byte	0x3f
	.zero		1


	//   ....[46]....
        /*0f7c*/ 	.word	0x0000feb0
        /*0f80*/ 	.word	0x00000007
        /*0f84*/ 	.word	0x00000000
        /*0f88*/ 	.short	0x010a
        /*0f8a*/ 	.byte	0x3f
	.zero		1


	//   ....[47]....
        /*0f8c*/ 	.word	0x0000ff30
        /*0f90*/ 	.word	0x00000009
        /*0f94*/ 	.word	0x00000000
        /*0f98*/ 	.short	0x010a
        /*0f9a*/ 	.byte	0x3f
	.zero		1


	//   ....[48]....
        /*0f9c*/ 	.word	0x0000ffc0
        /*0fa0*/ 	.word	0x00000006
        /*0fa4*/ 	.word	0x00000000
        /*0fa8*/ 	.short	0x010a
        /*0faa*/ 	.byte	0x3f
	.zero		1


	//   ....[49]....
        /*0fac*/ 	.word	0x00010050
        /*0fb0*/ 	.word	0x00000009
        /*0fb4*/ 	.word	0x00000000
        /*0fb8*/ 	.short	0x010a
        /*0fba*/ 	.byte	0x3f
	.zero		1


	//   ....[50]....
        /*0fbc*/ 	.word	0x000100e0
        /*0fc0*/ 	.word	0x00000006
        /*0fc4*/ 	.word	0x00000000
        /*0fc8*/ 	.short	0x010a
        /*0fca*/ 	.byte	0x3f
	.zero		1


	//   ....[51]....
        /*0fcc*/ 	.word	0x00010170
        /*0fd0*/ 	.word	0x00000009
        /*0fd4*/ 	.word	0x00000000
        /*0fd8*/ 	.short	0x010a
        /*0fda*/ 	.byte	0x3f
	.zero		1


	//   ....[52]....
        /*0fdc*/ 	.word	0x00010200
        /*0fe0*/ 	.word	0x00000006
        /*0fe4*/ 	.word	0x00000000
        /*0fe8*/ 	.short	0x010a
        /*0fea*/ 	.byte	0x3f
	.zero		1


	//   ....[53]....
        /*0fec*/ 	.word	0x00010290
        /*0ff0*/ 	.word	0x00000009
        /*0ff4*/ 	.word	0x00000000
        /*0ff8*/ 	.short	0x010a
        /*0ffa*/ 	.byte	0x3f
	.zero		1


	//   ....[54]....
        /*0ffc*/ 	.word	0x00010320
        /*1000*/ 	.word	0x00000006
        /*1004*/ 	.word	0x00000000
        /*1008*/ 	.short	0x010a
        /*100a*/ 	.byte	0x3f
	.zero		1


	//   ....[55]....
        /*100c*/ 	.word	0x000103b0
        /*1010*/ 	.word	0x00000009
        /*1014*/ 	.word	0x00000000
        /*1018*/ 	.short	0x010a
        /*101a*/ 	.byte	0x3f
	.zero		1


	//   ....[56]....
        /*101c*/ 	.word	0x00010440
        /*1020*/ 	.word	0x00000006
        /*1024*/ 	.word	0x00000000
        /*1028*/ 	.short	0x010a
        /*102a*/ 	.byte	0x3f
	.zero		1


	//   ....[57]....
        /*102c*/ 	.word	0x000104d0
        /*1030*/ 	.word	0x00000009
        /*1034*/ 	.word	0x00000000
        /*1038*/ 	.short	0x010a
        /*103a*/ 	.byte	0x3f
	.zero		1


	//   ....[58]....
        /*103c*/ 	.word	0x00010560
        /*1040*/ 	.word	0x00000006
        /*1044*/ 	.word	0x00000000
        /*1048*/ 	.short	0x010a
        /*104a*/ 	.byte	0x3f
	.zero		1


	//   ....[59]....
        /*104c*/ 	.word	0x000105f0
        /*1050*/ 	.word	0x00000009
        /*1054*/ 	.word	0x00000000
        /*1058*/ 	.short	0x010a
        /*105a*/ 	.byte	0x3f
	.zero		1


	//   ....[60]....
        /*105c*/ 	.word	0x00010680
        /*1060*/ 	.word	0x00000006
        /*1064*/ 	.word	0x00000000
        /*1068*/ 	.short	0x010a
        /*106a*/ 	.byte	0x3f
	.zero		1


	//   ....[61]....
        /*106c*/ 	.word	0x00010710
        /*1070*/ 	.word	0x00000009
        /*1074*/ 	.word	0x00000000
        /*1078*/ 	.short	0x010a
        /*107a*/ 	.byte	0x3f
	.zero		1


	//   ....[62]....
        /*107c*/ 	.word	0x000107a0
        /*1080*/ 	.word	0x00000006
        /*1084*/ 	.word	0x00000000
        /*1088*/ 	.short	0x010a
        /*108a*/ 	.byte	0x3f
	.zero		1


	//   ....[63]....
        /*108c*/ 	.word	0x00010830
        /*1090*/ 	.word	0x00000003
        /*1094*/ 	.word	0x00000000
        /*1098*/ 	.short	0x010a
        /*109a*/ 	.byte	0x3f
	.zero		1


	//   ....[64]....
        /*109c*/ 	.word	0x000108a0
        /*10a0*/ 	.word	0x00000003
        /*10a4*/ 	.word	0x00000000
        /*10a8*/ 	.short	0x010a
        /*10aa*/ 	.byte	0x3f
	.zero		1


	//   ....[65]....
        /*10ac*/ 	.word	0x00010910
        /*10b0*/ 	.word	0x00000000
        /*10b4*/ 	.word	0x00000000
        /*10b8*/ 	.short	0x010a
        /*10ba*/ 	.byte	0x3f
	.zero		1


	//   ....[66]....
        /*10bc*/ 	.word	0x000109f0
        /*10c0*/ 	.word	0x0000000d
        /*10c4*/ 	.word	0x00000090
        /*10c8*/ 	.short	0x010a
        /*10ca*/ 	.byte	0x3f
	.zero		1


	//   ....[67]....
        /*10cc*/ 	.word	0x00010ad0
        /*10d0*/ 	.word	0x00000007
        /*10d4*/ 	.word	0x00000000
        /*10d8*/ 	.short	0x010a
        /*10da*/ 	.byte	0x3f
	.zero		1


	//   ....[68]....
        /*10dc*/ 	.word	0x00010b20
        /*10e0*/ 	.word	0x00000009
        /*10e4*/ 	.word	0x00000000
        /*10e8*/ 	.short	0x010a
        /*10ea*/ 	.byte	0x3f
	.zero		1


	//   ....[69]....
        /*10ec*/ 	.word	0x00010b70
        /*10f0*/ 	.word	0x00000006
        /*10f4*/ 	.word	0x00000000
        /*10f8*/ 	.short	0x010a
        /*10fa*/ 	.byte	0x3f
	.zero		1


	//   ....[70]....
        /*10fc*/ 	.word	0x00010bc0
        /*1100*/ 	.word	0x00000009
        /*1104*/ 	.word	0x00000000
        /*1108*/ 	.short	0x010a
        /*110a*/ 	.byte	0x3f
	.zero		1


	//   ....[71]....
        /*110c*/ 	.word	0x00010c10
        /*1110*/ 	.word	0x00000006
        /*1114*/ 	.word	0x00000000
        /*1118*/ 	.short	0x010a
        /*111a*/ 	.byte	0x3f
	.zero		1


	//   ....[72]....
        /*111c*/ 	.word	0x00010c60
        /*1120*/ 	.word	0x00000009
        /*1124*/ 	.word	0x00000000
        /*1128*/ 	.short	0x010a
        /*112a*/ 	.byte	0x3f
	.zero		1


	//   ....[73]....
        /*112c*/ 	.word	0x00010cb0
        /*1130*/ 	.word	0x00000006
        /*1134*/ 	.word	0x00000000
        /*1138*/ 	.short	0x010a
        /*113a*/ 	.byte	0x3f
	.zero		1


	//   ....[74]....
        /*113c*/ 	.word	0x00010d00
        /*1140*/ 	.word	0x00000009
        /*1144*/ 	.word	0x00000000
        /*1148*/ 	.short	0x010a
        /*114a*/ 	.byte	0x3f
	.zero		1


	//   ....[75]....
        /*114c*/ 	.word	0x00010d50
        /*1150*/ 	.word	0x00000006
        /*1154*/ 	.word	0x00000000
        /*1158*/ 	.short	0x010a
        /*115a*/ 	.byte	0x3f
	.zero		1


	//   ....[76]....
        /*115c*/ 	.word	0x00010da0
        /*1160*/ 	.word	0x00000009
        /*1164*/ 	.word	0x00000000
        /*1168*/ 	.short	0x010a
        /*116a*/ 	.byte	0x3f
	.zero		1


	//   ....[77]....
        /*116c*/ 	.word	0x00010df0
        /*1170*/ 	.word	0x00000006
        /*1174*/ 	.word	0x00000000
        /*1178*/ 	.short	0x010a
        /*117a*/ 	.byte	0x3f
	.zero		1


	//   ....[78]....
        /*117c*/ 	.word	0x00010e40
        /*1180*/ 	.word	0x00000009
        /*1184*/ 	.word	0x00000000
        /*1188*/ 	.short	0x010a
        /*118a*/ 	.byte	0x3f
	.zero		1


	//   ....[79]....
        /*118c*/ 	.word	0x00010e90
        /*1190*/ 	.word	0x00000006
        /*1194*/ 	.word	0x00000000
        /*1198*/ 	.short	0x010a
        /*119a*/ 	.byte	0x3f
	.zero		1


	//   ....[80]....
        /*119c*/ 	.word	0x00010ee0
        /*11a0*/ 	.word	0x00000009
        /*11a4*/ 	.word	0x00000000
        /*11a8*/ 	.short	0x010a
        /*11aa*/ 	.byte	0x3f
	.zero		1


	//   ....[81]....
        /*11ac*/ 	.word	0x00010f30
        /*11b0*/ 	.word	0x00000006
        /*11b4*/ 	.word	0x00000000
        /*11b8*/ 	.short	0x010a
        /*11ba*/ 	.byte	0x3f
	.zero		1


	//   ....[82]....
        /*11bc*/ 	.word	0x00010f80
        /*11c0*/ 	.word	0x00000009
        /*11c4*/ 	.word	0x00000000
        /*11c8*/ 	.short	0x010a
        /*11ca*/ 	.byte	0x3f
	.zero		1


	//   ....[83]....
        /*11cc*/ 	.word	0x00010fd0
        /*11d0*/ 	.word	0x00000006
        /*11d4*/ 	.word	0x00000000
        /*11d8*/ 	.short	0x010a
        /*11da*/ 	.byte	0x3f
	.zero		1


	//----- nvinfo : EIATTR_NUM_MBARRIERS
	.align		4
.L_30:
        /*11dc*/ 	.byte	0x03, 0x38
        /*11de*/ 	.short	0x0026


	//----- nvinfo : EIATTR_EXIT_INSTR_OFFSETS
	.align		4
        /*11e0*/ 	.byte	0x04, 0x1c
        /*11e2*/ 	.short	(.L_32 - .L_31)


	//   ....[0]....
.L_31:
        /*11e4*/ 	.word	0x00000830


	//   ....[1]....
        /*11e8*/ 	.word	0x00001180


	//   ....[2]....
        /*11ec*/ 	.word	0x0000e9c0


	//   ....[3]....
        /*11f0*/ 	.word	0x0000f010


	//   ....[4]....
        /*11f4*/ 	.word	0x00010880


	//----- nvinfo : EIATTR_MAX_THREADS
	.align		4
.L_32:
        /*11f8*/ 	.byte	0x04, 0x05
        /*11fa*/ 	.short	(.L_34 - .L_33)
.L_33:
        /*11fc*/ 	.word	0x00000180
        /*1200*/ 	.word	0x00000001
        /*1204*/ 	.word	0x00000001


	//----- nvinfo : EIATTR_CRS_STACK_SIZE
	.align		4
.L_34:
        /*1208*/ 	.byte	0x04, 0x1e
        /*120a*/ 	.short	(.L_36 - .L_35)
.L_35:
        /*120c*/ 	.word	0x00000000


	//----- nvinfo : EIATTR_CBANK_PARAM_SIZE
	.align		4
.L_36:
        /*1210*/ 	.byte	0x03, 0x19
        /*1212*/ 	.short	0x0470


	//----- nvinfo : EIATTR_PARAM_CBANK
	.align		4
        /*1214*/ 	.byte	0x04, 0x0a
        /*1216*/ 	.short	(.L_38 - .L_37)
	.align		4
.L_37:
        /*1218*/ 	.word	index@(.nv.constant0._ZN7cutlass13device_kernelINS_4gemm6kernel13GemmUniversalIN4cute5tupleIJiiiiEEENS1_10collective13CollectiveMmaINS1_37MainloopSm90TmaGmmaWarpSpecializedFP8ILi18ENS5_IJNS4_1CILi1EEESB_SB_EEENS1_35KernelTmaWarpSpecializedCooperativeEEENS5_IJNSA_ILi128EEENSA_ILi256EEENSA_ILi32EEEEEENS_12float_e4m3_tENS5_IJlSB_lEEESJ_SK_NS4_8TiledMMAINS4_8MMA_AtomIJNS4_4SM904GMMA31MMA_64x256x32_F32E4M3E4M3_SS_TNILNSO_7ScaleInE1ELSQ_1EEEEEENS4_6LayoutINS5_IJNSA_ILi2EEESB_SB_EEENS5_IJSB_NSA_ILi0EEESW_EEEEENS5_IJNS4_10UnderscoreESZ_SZ_EEEEENS4_13SM90_TMA_LOADENS4_14ComposedLayoutINS4_7SwizzleILi1ELi4ELi3EEENS4_18smem_ptr_flag_bitsILi8EEENST_INS5_IJNSA_ILi8EEESH_EEENS5_IJSH_SB_EEEEEEEvNS4_8identityES12_S1C_vS1D_EENS_8epilogue10collective6detail29Sm90TmaWarpSpecializedAdapterINS1G_15DefaultEpilogueISJ_SK_SK_NS1F_6thread17LinearCombinationISJ_Li1EffLNS1K_9ScaleType4KindE0ELNS_15FloatRoundStyleE2ESJ_EENS1_15EpilogueDefaultEEEEEvvEEEEvNT_6ParamsE)
        /*121c*/ 	.short	0x0210
        /*121e*/ 	.short	0x0470


	//----- nvinfo : EIATTR_SW_WAR
	.align		4
.L_38:
        /*1220*/ 	.byte	0x04, 0x36
        /*1222*/ 	.short	(.L_40 - .L_39)
.L_39:
        /*1224*/ 	.word	0x00000008
.L_40:


//--------------------- .nv.callgraph             --------------------------
	.section	.nv.callgraph,"",@"SHT_CUDA_CALLGRAPH"
	.align	4
	.sectionentsize	8
	.align		4
        /*0000*/ 	.word	0x00000000
	.align		4
        /*0004*/ 	.word	0xffffffff
	.align		4
        /*0008*/ 	.word	0x00000000
	.align		4
        /*000c*/ 	.word	0xfffffffe
	.align		4
        /*0010*/ 	.word	0x00000000
	.align		4
        /*0014*/ 	.word	0xfffffffd
	.align		4
        /*0018*/ 	.word	0x00000000
	.align		4
        /*001c*/ 	.word	0xfffffffc


//--------------------- .nv.constant4             --------------------------
	.section	.nv.constant4,"a",@progbits
	.align	8
	.align		8
.nv.constant4:
        /*0000*/ 	.dword	_ZN39_INTERNAL_0f1605f2_4_k_cu_3a567695_41684cuda3std3__45__cpo5beginE
	.align		8
        /*0008*/ 	.dword	_ZN39_INTERNAL_0f1605f2_4_k_cu_3a567695_41684cuda3std3__45__cpo3endE
	.align		8
        /*0010*/ 	.dword	_ZN39_INTERNAL_0f1605f2_4_k_cu_3a567695_41684cuda3std3__45__cpo6cbeginE
	.align		8
        /*0018*/ 	.dword	_ZN39_INTERNAL_0f1605f2_4_k_cu_3a567695_41684cuda3std3__45__cpo4cendE
	.align		8
        /*0020*/ 	.dword	_ZN39_INTERNAL_0f1605f2_4_k_cu_3a567695_41684cuda3std3__441_GLOBAL__N__0f1605f2_4_k_cu_3a567695_41686ignoreE
	.align		8
        /*0028*/ 	.dword	_ZN39_INTERNAL_0f1605f2_4_k_cu_3a567695_41684cuda3std3__419piecewise_constructE
	.align		8
        /*0030*/ 	.dword	_ZN39_INTERNAL_0f1605f2_4_k_cu_3a567695_41684cuda3std3__48in_placeE
	.align		8
        /*0038*/ 	.dword	_ZN39_INTERNAL_0f1605f2_4_k_cu_3a567695_41684cuda3std6ranges3__45__cpo4swapE
	.align		8
        /*0040*/ 	.dword	_ZN39_INTERNAL_0f1605f2_4_k_cu_3a567695_41684cuda3std6ranges3__45__cpo9iter_moveE
	.align		8
        /*0048*/ 	.dword	_ZN39_INTERNAL_0f1605f2_4_k_cu_3a567695_41684cute7productE
	.align		8
        /*0050*/ 	.dword	_ZN39_INTERNAL_0f1605f2_4_k_cu_3a567695_41684cute1_E


//--------------------- .text._ZN7cutlass13device_kernelINS_4gemm6kernel13GemmUniversalIN4cute5tupleIJiiiiEEENS1_10collective13CollectiveMmaINS1_37MainloopSm90TmaGmmaWarpSpecializedFP8ILi18ENS5_IJNS4_1CILi1EEESB_SB_EEENS1_35KernelTmaWarpSpecializedCooperativeEEENS5_IJNSA_ILi128EEENSA_ILi256EEENSA_ILi32EEEEEENS_12float_e4m3_tENS5_IJlSB_lEEESJ_SK_NS4_8TiledMMAINS4_8MMA_AtomIJNS4_4SM904GMMA31MMA_64x256x32_F32E4M3E4M3_SS_TNILNSO_7ScaleInE1ELSQ_1EEEEEENS4_6LayoutINS5_IJNSA_ILi2EEESB_SB_EEENS5_IJSB_NSA_ILi0EEESW_EEEEENS5_IJNS4_10UnderscoreESZ_SZ_EEEEENS4_13SM90_TMA_LOADENS4_14ComposedLayoutINS4_7SwizzleILi1ELi4ELi3EEENS4_18smem_ptr_flag_bitsILi8EEENST_INS5_IJNSA_ILi8EEESH_EEENS5_IJSH_SB_EEEEEEEvNS4_8identityES12_S1C_vS1D_EENS_8epilogue10collective6detail29Sm90TmaWarpSpecializedAdapterINS1G_15DefaultEpilogueISJ_SK_SK_NS1F_6thread17LinearCombinationISJ_Li1EffLNS1K_9ScaleType4KindE0ELNS_15FloatRoundStyleE2ESJ_EENS1_15EpilogueDefaultEEEEEvvEEEEvNT_6ParamsE --------------------------
	.section	.text._ZN7cutlass13device_kernelINS_4gemm6kernel13GemmUniversalIN4cute5tupleIJiiiiEEENS1_10collective13CollectiveMmaINS1_37MainloopSm90TmaGmmaWarpSpecializedFP8ILi18ENS5_IJNS4_1CILi1EEESB_SB_EEENS1_35KernelTmaWarpSpecializedCooperativeEEENS5_IJNSA_ILi128EEENSA_ILi256EEENSA_ILi32EEEEEENS_12float_e4m3_tENS5_IJlSB_lEEESJ_SK_NS4_8TiledMMAINS4_8MMA_AtomIJNS4_4SM904GMMA31MMA_64x256x32_F32E4M3E4M3_SS_TNILNSO_7ScaleInE1ELSQ_1EEEEEENS4_6LayoutINS5_IJNSA_ILi2EEESB_SB_EEENS5_IJSB_NSA_ILi0EEESW_EEEEENS5_IJNS4_10UnderscoreESZ_SZ_EEEEENS4_13SM90_TMA_LOADENS4_14ComposedLayoutINS4_7SwizzleILi1ELi4ELi3EEENS4_18smem_ptr_flag_bitsILi8EEENST_INS5_IJNSA_ILi8EEESH_EEENS5_IJSH_SB_EEEEEEEvNS4_8identityES12_S1C_vS1D_EENS_8epilogue10collective6detail29Sm90TmaWarpSpecializedAdapterINS1G_15DefaultEpilogueISJ_SK_SK_NS1F_6thread17LinearCombinationISJ_Li1EffLNS1K_9ScaleType4KindE0ELNS_15FloatRoundStyleE2ESJ_EENS1_15EpilogueDefaultEEEEEvvEEEEvNT_6ParamsE,"ax",@progbits
	.align	128
.text._ZN7cutlass13device_kernelINS_4gemm6kernel13GemmUniversalIN4cute5tupleIJiiiiEEENS1_10collective13CollectiveMmaINS1_37MainloopSm90TmaGmmaWarpSpecializedFP8ILi18ENS5_IJNS4_1CILi1EEESB_SB_EEENS1_35KernelTmaWarpSpecializedCooperativeEEENS5_IJNSA_ILi128EEENSA_ILi256EEENSA_ILi32EEEEEENS_12float_e4m3_tENS5_IJlSB_lEEESJ_SK_NS4_8TiledMMAINS4_8MMA_AtomIJNS4_4SM904GMMA31MMA_64x256x32_F32E4M3E4M3_SS_TNILNSO_7ScaleInE1ELSQ_1EEEEEENS4_6LayoutINS5_IJNSA_ILi2EEESB_SB_EEENS5_IJSB_NSA_ILi0EEESW_EEEEENS5_IJNS4_10UnderscoreESZ_SZ_EEEEENS4_13SM90_TMA_LOADENS4_14ComposedLayoutINS4_7SwizzleILi1ELi4ELi3EEENS4_18smem_ptr_flag_bitsILi8EEENST_INS5_IJNSA_ILi8EEESH_EEENS5_IJSH_SB_EEEEEEEvNS4_8identityES12_S1C_vS1D_EENS_8epilogue10collective6detail29Sm90TmaWarpSpecializedAdapterINS1G_15DefaultEpilogueISJ_SK_SK_NS1F_6thread17LinearCombinationISJ_Li1EffLNS1K_9ScaleType4KindE0ELNS_15FloatRoundStyleE2ESJ_EENS1_15EpilogueDefaultEEEEEvvEEEEvNT_6ParamsE:
        .type           _ZN7cutlass13device_kernelINS_4gemm6kernel13GemmUniversalIN4cute5tupleIJiiiiEEENS1_10collective13CollectiveMmaINS1_37MainloopSm90TmaGmmaWarpSpecializedFP8ILi18ENS5_IJNS4_1CILi1EEESB_SB_EEENS1_35KernelTmaWarpSpecializedCooperativeEEENS5_IJNSA_ILi128EEENSA_ILi256EEENSA_ILi32EEEEEENS_12float_e4m3_tENS5_IJlSB_lEEESJ_SK_NS4_8TiledMMAINS4_8MMA_AtomIJNS4_4SM904GMMA31MMA_64x256x32_F32E4M3E4M3_SS_TNILNSO_7ScaleInE1ELSQ_1EEEEEENS4_6LayoutINS5_IJNSA_ILi2EEESB_SB_EEENS5_IJSB_NSA_ILi0EEESW_EEEEENS5_IJNS4_10UnderscoreESZ_SZ_EEEEENS4_13SM90_TMA_LOADENS4_14ComposedLayoutINS4_7SwizzleILi1ELi4ELi3EEENS4_18smem_ptr_flag_bitsILi8EEENST_INS5_IJNSA_ILi8EEESH_EEENS5_IJSH_SB_EEEEEEEvNS4_8identityES12_S1C_vS1D_EENS_8epilogue10collective6detail29Sm90TmaWarpSpecializedAdapterINS1G_15DefaultEpilogueISJ_SK_SK_NS1F_6thread17LinearCombinationISJ_Li1EffLNS1K_9ScaleType4KindE0ELNS_15FloatRoundStyleE2ESJ_EENS1_15EpilogueDefaultEEEEEvvEEEEvNT_6ParamsE,@function
        .size           _ZN7cutlass13device_kernelINS_4gemm6kernel13GemmUniversalIN4cute5tupleIJiiiiEEENS1_10collective13CollectiveMmaINS1_37MainloopSm90TmaGmmaWarpSpecializedFP8ILi18ENS5_IJNS4_1CILi1EEESB_SB_EEENS1_35KernelTmaWarpSpecializedCooperativeEEENS5_IJNSA_ILi128EEENSA_ILi256EEENSA_ILi32EEEEEENS_12float_e4m3_tENS5_IJlSB_lEEESJ_SK_NS4_8TiledMMAINS4_8MMA_AtomIJNS4_4SM904GMMA31MMA_64x256x32_F32E4M3E4M3_SS_TNILNSO_7ScaleInE1ELSQ_1EEEEEENS4_6LayoutINS5_IJNSA_ILi2EEESB_SB_EEENS5_IJSB_NSA_ILi0EEESW_EEEEENS5_IJNS4_10UnderscoreESZ_SZ_EEEEENS4_13SM90_TMA_LOADENS4_14ComposedLayoutINS4_7SwizzleILi1ELi4ELi3EEENS4_18smem_ptr_flag_bitsILi8EEENST_INS5_IJNSA_ILi8EEESH_EEENS5_IJSH_SB_EEEEEEEvNS4_8identityES12_S1C_vS1D_EENS_8epilogue10collective6detail29Sm90TmaWarpSpecializedAdapterINS1G_15DefaultEpilogueISJ_SK_SK_NS1F_6thread17LinearCombinationISJ_Li1EffLNS1K_9ScaleType4KindE0ELNS_15FloatRoundStyleE2ESJ_EENS1_15EpilogueDefaultEEEEEvvEEEEvNT_6ParamsE,(.L_x_358 - _ZN7cutlass13device_kernelINS_4gemm6kernel13GemmUniversalIN4cute5tupleIJiiiiEEENS1_10collective13CollectiveMmaINS1_37MainloopSm90TmaGmmaWarpSpecializedFP8ILi18ENS5_IJNS4_1CILi1EEESB_SB_EEENS1_35KernelTmaWarpSpecializedCooperativeEEENS5_IJNSA_ILi128EEENSA_ILi256EEENSA_ILi32EEEEEENS_12float_e4m3_tENS5_IJlSB_lEEESJ_SK_NS4_8TiledMMAINS4_8MMA_AtomIJNS4_4SM904GMMA31MMA_64x256x32_F32E4M3E4M3_SS_TNILNSO_7ScaleInE1ELSQ_1EEEEEENS4_6LayoutINS5_IJNSA_ILi2EEESB_SB_EEENS5_IJSB_NSA_ILi0EEESW_EEEEENS5_IJNS4_10UnderscoreESZ_SZ_EEEEENS4_13SM90_TMA_LOADENS4_14ComposedLayoutINS4_7SwizzleILi1ELi4ELi3EEENS4_18smem_ptr_flag_bitsILi8EEENST_INS5_IJNSA_ILi8EEESH_EEENS5_IJSH_SB_EEEEEEEvNS4_8identityES12_S1C_vS1D_EENS_8epilogue10collective6detail29Sm90TmaWarpSpecializedAdapterINS1G_15DefaultEpilogueISJ_SK_SK_NS1F_6thread17LinearCombinationISJ_Li1EffLNS1K_9ScaleType4KindE0ELNS_15FloatRoundStyleE2ESJ_EENS1_15EpilogueDefaultEEEEEvvEEEEvNT_6ParamsE)
        .other          _ZN7cutlass13device_kernelINS_4gemm6kernel13GemmUniversalIN4cute5tupleIJiiiiEEENS1_10collective13CollectiveMmaINS1_37MainloopSm90TmaGmmaWarpSpecializedFP8ILi18ENS5_IJNS4_1CILi1EEESB_SB_EEENS1_35KernelTmaWarpSpecializedCooperativeEEENS5_IJNSA_ILi128EEENSA_ILi256EEENSA_ILi32EEEEEENS_12float_e4m3_tENS5_IJlSB_lEEESJ_SK_NS4_8TiledMMAINS4_8MMA_AtomIJNS4_4SM904GMMA31MMA_64x256x32_F32E4M3E4M3_SS_TNILNSO_7ScaleInE1ELSQ_1EEEEEENS4_6LayoutINS5_IJNSA_ILi2EEESB_SB_EEENS5_IJSB_NSA_ILi0EEESW_EEEEENS5_IJNS4_10UnderscoreESZ_SZ_EEEEENS4_13SM90_TMA_LOADENS4_14ComposedLayoutINS4_7SwizzleILi1ELi4ELi3EEENS4_18smem_ptr_flag_bitsILi8EEENST_INS5_IJNSA_ILi8EEESH_EEENS5_IJSH_SB_EEEEEEEvNS4_8identityES12_S1C_vS1D_EENS_8epilogue10collective6detail29Sm90TmaWarpSpecializedAdapterINS1G_15DefaultEpilogueISJ_SK_SK_NS1F_6thread17LinearCombinationISJ_Li1EffLNS1K_9ScaleType4KindE0ELNS_15FloatRoundStyleE2ESJ_EENS1_15EpilogueDefaultEEEEEvvEEEEvNT_6ParamsE,@"STO_CUDA_ENTRY STV_DEFAULT"
_ZN7cutlass13device_kernelINS_4gemm6kernel13GemmUniversalIN4cute5tupleIJiiiiEEENS1_10collective13CollectiveMmaINS1_37MainloopSm90TmaGmmaWarpSpecializedFP8ILi18ENS5_IJNS4_1CILi1EEESB_SB_EEENS1_35KernelTmaWarpSpecializedCooperativeEEENS5_IJNSA_ILi128EEENSA_ILi256EEENSA_ILi32EEEEEENS_12float_e4m3_tENS5_IJlSB_lEEESJ_SK_NS4_8TiledMMAINS4_8MMA_AtomIJNS4_4SM904GMMA31MMA_64x256x32_F32E4M3E4M3_SS_TNILNSO_7ScaleInE1ELSQ_1EEEEEENS4_6LayoutINS5_IJNSA_ILi2EEESB_SB_EEENS5_IJSB_NSA_ILi0EEESW_EEEEENS5_IJNS4_10UnderscoreESZ_SZ_EEEEENS4_13SM90_TMA_LOADENS4_14ComposedLayoutINS4_7SwizzleILi1ELi4ELi3EEENS4_18smem_ptr_flag_bitsILi8EEENST_INS5_IJNSA_ILi8EEESH_EEENS5_IJSH_SB_EEEEEEEvNS4_8identityES12_S1C_vS1D_EENS_8epilogue10collective6detail29Sm90TmaWarpSpecializedAdapterINS1G_15DefaultEpilogueISJ_SK_SK_NS1F_6thread17LinearCombinationISJ_Li1EffLNS1K_9ScaleType4KindE0ELNS_15FloatRoundStyleE2ESJ_EENS1_15EpilogueDefaultEEEEEvvEEEEvNT_6ParamsE:
[----:B------:R-:W0:Y:S02]  /*0000*/  LDC R1, c[0x0][0x28] ;  /* 0x00000a00ff017b82 */ /* 0x000e240000000800 */
[----:B0-----:R-:W-:Y:S01]  /*0010*/  VIADD R1, R1, 0xffffff00 ;  /* 0xffffff0001017836 */ /* 0x001fe20000000000 */
[----:B------:R-:W0:Y:S01]  /*0020*/  S2R R2, SR_TID.X ;  /* 0x0000000000027919 */ /* 0x000e220000002100 */
[----:B------:R-:W-:Y:S01]  /*0030*/  ELECT P0, URZ, PT ;  /* 0x00000000003f782f */ /* 0x000fe20003800000 */
[----:B------:R-:W-:Y:S01]  /*0040*/  BSSY B0, `(.L_x_0) ;  /* 0x0000015000007945 */ /* 0x000fe20003800000 */
[--C-:B0-----:R-:W-:Y:S02]  /*0050*/  SHF.R.U32.HI R0, RZ, 0x5, R2.reuse ;  /* 0x00000005ff007819 */ /* 0x101fe40000011602 */
[----:B------:R-:W-:-:S03]  /*0060*/  SHF.R.U32.HI R2, RZ, 0x7, R2 ;  /* 0x00000007ff027819 */ /* 0x000fc60000011602 */
[----:B------:R-:W0:Y:S04]  /*0070*/  SHFL.IDX PT, R3, R0, RZ, 0x1f ;  /* 0x00001fff00037589 */ /* 0x000e2800000e0000 */
[----:B------:R-:W1:Y:S01]  /*0080*/  SHFL.IDX PT, R2, R2, RZ, 0x1f ;  /* 0x00001fff02027589 */ /* 0x000e6200000e0000 */
[----:B0-----:R-:W-:Y:S02]  /*0090*/  R2UR UR4, R3 ;  /* 0x00000000030472ca */ /* 0x001fe400000e0000 */
[----:B-1----:R-:W-:-:S11]  /*00a0*/  R2UR UR6, R2 ;  /* 0x00000000020672ca */ /* 0x002fd600000e0000 */
[----:B------:R-:W-:Y:S02]  /*00b0*/  USHF.R.S32.HI UR5, URZ, 0x1f, UR4 ;  /* 0x0000001f3f057899 */ /* 0x000fe40008011404 */
[----:B------:R-:W-:Y:S02]  /*00c0*/  ISETP.NE.OR P0, PT, RZ, UR4, !P0 ;  /* 0x00000004ff007c0c */ /* 0x000fe4000c705670 */
[----:B------:R-:W-:-:S04]  /*00d0*/  ULEA.HI UR5, UR5, UR4, URZ, 0x2 ;  /* 0x0000000405057291 */ /* 0x000fc8000f8f103f */
[----:B------:R-:W-:-:S04]  /*00e0*/  ULOP3.LUT UR5, UR5, 0xfffffffc, URZ, 0xc0, !UPT ;  /* 0xfffffffc05057892 */ /* 0x000fc8000f8ec03f */
[----:B------:R-:W-:-:S03]  /*00f0*/  UIADD3 UR8, UR4, -UR5, URZ ;  /* 0x8000000504087290 */ /* 0x000fc6000fffe03f */
[----:B------:R-:W-:Y:S09]  /*0100*/  @P0 BRA `(.L_x_1) ;  /* 0x0000000000200947 */ /* 0x000ff20003800000 */
[----:B------:R-:W-:Y:S02]  /*0110*/  ULDC.64 UR4, c[0x0][0x198] ;  /* 0x0000660000047ab9 */ /* 0x000fe40000000a00 */
[----:B------:R-:W-:Y:S02]  /*0120*/  UIADD3 UR10, UP0, UR4, 0xf0, URZ ;  /* 0x000000f0040a7890 */ /* 0x000fe4000ff1e03f */
[----:B------:R-:W-:Y:S02]  /*0130*/  UIADD3 UR4, UP1, UR4, 0x1f0, URZ ;  /* 0x000001f004047890 */ /* 0x000fe4000ff3e03f */
[----:B------:R-:W-:Y:S02]  /*0140*/  UIADD3.X UR11, URZ, UR5, URZ, UP0, !UPT ;  /* 0x000000053f0b7290 */ /* 0x000fe400087fe43f */
[----:B------:R-:W-:-:S07]  /*0150*/  UIADD3.X UR5, URZ, UR5, URZ, UP1, !UPT ;  /* 0x000000053f057290 */ /* 0x000fce0008ffe43f */
[----:B------:R0:W-:Y:S02]  /*0160*/  UTMACCTL.PF [UR10] ;  /* 0x000000000a0079b9 */ /* 0x0001e40008040000 */
[----:B------:R0:W-:Y:S02]  /*0170*/  UTMACCTL.PF [UR4] ;  /* 0x00000000040079b9 */ /* 0x0001e40008040000 */
[----:B0-----:R-:W-:Y:S01]  /*0180*/  NOP ;  /* 0x0000000000007918 */ /* 0x001fe20000000000 */
.L_x_1:
[----:B------:R-:W-:Y:S05]  /*0190*/  BSYNC B0 ;  /* 0x0000000000007941 */ /* 0x000fea0003800000 */
.L_x_0:
[----:B------:R-:W0:Y:S01]  /*01a0*/  SHFL.IDX PT, R2, R0, RZ, 0x1f ;  /* 0x00001fff00027589 */ /* 0x000e2200000e0000 */
[----:B------:R-:W-:Y:S01]  /*01b0*/  UISETP.NE.AND UP0, UPT, UR8, 0x3, UPT ;  /* 0x000000030800788c */ /* 0x000fe2000bf05270 */
[----:B------:R-:W-:Y:S01]  /*01c0*/  ISETP.NE.AND P1, PT, RZ, UR6, PT ;  /* 0x00000006ff007c0c */ /* 0x000fe2000bf25270 */
[----:B------:R-:W-:Y:S02]  /*01d0*/  UIADD3 UR10, UR6, -0x1, URZ ;  /* 0xffffffff060a7890 */ /* 0x000fe4000fffe03f */
[----:B------:R-:W-:Y:S02]  /*01e0*/  UISETP.EQ.OR UP0, UPT, UR8, URZ, !UP0 ;  /* 0x0000003f0800728c */ /* 0x000fe4000c702670 */
[----:B------:R-:W-:Y:S02]  /*01f0*/  UISETP.GE.U32.AND UP1, UPT, UR10, 0x2, UPT ;  /* 0x000000020a00788c */ /* 0x000fe4000bf26070 */
[----:B------:R-:W-:-:S04]  /*0200*/  UISETP.EQ.AND UP0, UPT, UR6, URZ, UP0 ;  /* 0x0000003f0600728c */ /* 0x000fc80008702270 */
[----:B------:R-:W-:-:S04]  /*0210*/  USEL UR13, URZ, 0x1, !UP0 ;  /* 0x000000013f0d7887 */ /* 0x000fc8000c000000 */
[----:B------:R-:W-:Y:S01]  /*0220*/  USEL UR13, UR13, 0x2, UP1 ;  /* 0x000000020d0d7887 */ /* 0x000fe20008800000 */
[----:B0-----:R-:W-:-:S13]  /*0230*/  ISETP.NE.AND P0, PT, R2, RZ, PT ;  /* 0x000000ff0200720c */ /* 0x001fda0003f05270 */
[----:B------:R-:W-:Y:S05]  /*0240*/  @P0 BRA `(.L_x_2) ;  /* 0x0000000000d40947 */ /* 0x000fea0003800000 */
[----:B------:R-:W-:Y:S01]  /*0250*/  ELECT P0, URZ, PT ;  /* 0x00000000003f782f */ /* 0x000fe20003800000 */
[----:B------:R-:W-:-:S12]  /*0260*/  BSSY B0, `(.L_x_2) ;  /* 0x0000033000007945 */ /* 0x000fd80003800000 */
[----:B------:R-:W-:Y:S05]  /*0270*/  @!P0 BRA `(.L_x_3) ;  /* 0x0000000000c48947 */ /* 0x000fea0003800000 */
[----:B------:R-:W0:Y:S01]  /*0280*/  S2UR UR9, SR_CgaCtaId ;  /* 0x00000000000979c3 */ /* 0x000e220000008800 */
[----:B------:R-:W-:Y:S01]  /*0290*/  UMOV UR4, 0x400 ;  /* 0x0000040000047882 */ /* 0x000fe20000000000 */
[----:B------:R-:W-:Y:S01]  /*02a0*/  UMOV UR5, 0x1 ;  /* 0x0000000100057882 */ /* 0x000fe20000000000 */
[----:B------:R-:W-:Y:S02]  /*02b0*/  UMOV UR6, 0x100 ;  /* 0x0000010000067882 */ /* 0x000fe40000000000 */
[----:B------:R-:W-:-:S04]  /*02c0*/  UIADD3 UR6, -UR6, 0x100000, URZ ;  /* 0x0010000006067890 */ /* 0x000fc8000fffe13f */
[----:B------:R-:W-:Y:S02]  /*02d0*/  USHF.L.U32 UR7, UR6, 0xb, URZ ;  /* 0x0000000b06077899 */ /* 0x000fe4000800063f */
[----:B------:R-:W-:Y:S02]  /*02e0*/  USHF.L.U32 UR6, UR6, 0x1, URZ ;  /* 0x0000000106067899 */ /* 0x000fe4000800063f */
[----:B0-----:R-:W-:Y:S02]  /*02f0*/  ULEA UR9, UR9, UR4, 0x18 ;  /* 0x0000000409097291 */ /* 0x001fe4000f8ec03f */
[----:B------:R-:W-:-:S04]  /*0300*/  UIADD3 UR4, -UR5, 0x100000, URZ ;  /* 0x0010000005047890 */ /* 0x000fc8000fffe13f */
[----:B------:R-:W-:Y:S02]  /*0310*/  USHF.L.U32 UR5, UR4, 0xb, URZ ;  /* 0x0000000b04057899 */ /* 0x000fe4000800063f */
[----:B------:R-:W-:Y:S01]  /*0320*/  USHF.L.U32 UR4, UR4, 0x1, URZ ;  /* 0x0000000104047899 */ /* 0x000fe2000800063f */
[----:B------:R-:W0:Y:S11]  /*0330*/  FENCE.VIEW.ASYNC.S ;  /* 0x00000000000073c6 */ /* 0x000e360000000000 */
[----:B0-----:R0:W1:Y:S01]  /*0340*/  SYNCS.EXCH.64 URZ, [UR9], UR4 ;  /* 0x00000004093f75b2 */ /* 0x0010620008000100 */
[----:B------:R0:W2:Y:S01]  /*0350*/  SYNCS.EXCH.64 URZ, [UR9+0x90], UR6 ;  /* 0x00009006093f75b2 */ /* 0x0000a20008000100 */
[----:B------:R0:W3:Y:S01]  /*0360*/  SYNCS.EXCH.64 URZ, [UR9+0x8], UR4 ;  /* 0x00000804093f75b2 */ /* 0x0000e20008000100 */
[----:B------:R0:W4:Y:S01]  /*0370*/  SYNCS.EXCH.64 URZ, [UR9+0x98], UR6 ;  /* 0x00009806093f75b2 */ /* 0x0001220008000100 */
[----:B------:R0:W0:Y:S01]  /*0380*/  SYNCS.EXCH.64 URZ, [UR9+0x10], UR4 ;  /* 0x00001004093f75b2 */ /* 0x0000220008000100 */
        /* <DEDUP_REMOVED lines=31> */
[----:B-1234-:R-:W-:Y:S01]  /*0580*/  NOP ;  /* 0x0000000000007918 */ /* 0x01efe20000000000 */
.L_x_3:
[----:B0-----:R-:W-:Y:S05]  /*0590*/  BSYNC B0 ;  /* 0x0000000000007941 */ /* 0x001fea0003800000 */
.L_x_2:
[----:B------:R-:W0:Y:S01]  /*05a0*/  SHFL.IDX PT, R0, R0, RZ, 0x1f ;  /* 0x00001fff00007589 */ /* 0x000e2200000e0000 */
[----:B------:R-:W1:Y:S01]  /*05b0*/  LDC R2, c[0x0][0x65c] ;  /* 0x00019700ff027b82 */ /* 0x000e620000000800 */
[----:B------:R-:W-:Y:S01]  /*05c0*/  ELECT P0, URZ, PT ;  /* 0x00000000003f782f */ /* 0x000fe20003800000 */
[----:B------:R-:W-:Y:S01]  /*05d0*/  IMAD.MOV.U32 R3, RZ, RZ, RZ ;  /* 0x000000ffff037224 */ /* 0x000fe200078e00ff */
[----:B------:R-:W-:Y:S01]  /*05e0*/  UMOV UR4, 0x20 ;  /* 0x0000002000047882 */ /* 0x000fe20000000000 */
[----:B------:R-:W-:Y:S01]  /*05f0*/  NOP ;  /* 0x0000000000007918 */ /* 0x000fe20000000000 */
[----:B------:R-:W-:Y:S01]  /*0600*/  NOP ;  /* 0x0000000000007918 */ /* 0x000fe20000000000 */
[----:B0-----:R-:W-:Y:S02]  /*0610*/  ISETP.NE.OR P0, PT, R0, RZ, !P0 ;  /* 0x000000ff0000720c */ /* 0x001fe40004705670 */
[----:B-1----:R-:W-:Y:S01]  /*0620*/  ISETP.NE.AND P2, PT, R2, 0x1, PT ;  /* 0x000000010200780c */ /* 0x002fe20003f45270 */
[----:B------:R-:W0:Y:S01]  /*0630*/  S2R R0, SR_CTAID.Y ;  /* 0x0000000000007919 */ /* 0x000e220000002600 */
[----:B------:R-:W1:Y:S09]  /*0640*/  S2R R2, SR_CTAID.X ;  /* 0x0000000000027919 */ /* 0x000e720000002500 */
[----:B------:R-:W-:Y:S01]  /*0650*/  VOTEU.ALL UP0, P0 ;  /* 0x00000000003f7886 */ /* 0x000fe20000000000 */
[----:B------:R-:W-:Y:S01]  /*0660*/  VOTEU.ALL UP1, P0 ;  /* 0x00000000003f7886 */ /* 0x000fe20000020000 */
[----:B------:R-:W1:Y:S01]  /*0670*/  @P2 LDC R7, c[0x0][0x10] ;  /* 0x00000400ff072b82 */ /* 0x000e620000000800 */
[----:B------:R-:W-:-:S02]  /*0680*/  @P2 IMAD.MOV.U32 R5, RZ, RZ, RZ ;  /* 0x000000ffff052224 */ /* 0x000fc400078e00ff */
[----:B------:R-:W-:Y:S01]  /*0690*/  @P2 IMAD.MOV.U32 R11, RZ, RZ, RZ ;  /* 0x000000ffff0b2224 */ /* 0x000fe200078e00ff */
[----:B------:R-:W-:Y:S01]  /*06a0*/  @!UP0 UMOV UR6, 0x400 ;  /* 0x0000040000068882 */ /* 0x000fe20000000000 */
[----:B------:R-:W-:-:S04]  /*06b0*/  @!UP0 UIADD3 UR4, -UR4, 0x100000, URZ ;  /* 0x0010000004048890 */ /* 0x000fc8000fffe13f */
[----:B------:R-:W-:Y:S02]  /*06c0*/  @!UP0 USHF.L.U32 UR5, UR4, 0xb, URZ ;  /* 0x0000000b04058899 */ /* 0x000fe4000800063f */
[----:B------:R-:W-:Y:S01]  /*06d0*/  @!UP0 USHF.L.U32 UR4, UR4, 0x1, URZ ;  /* 0x0000000104048899 */ /* 0x000fe2000800063f */
[----:B------:R-:W2:Y:S08]  /*06e0*/  @!P2 LDC R9, c[0x0][0xc] ;  /* 0x00000300ff09ab82 */ /* 0x000eb00000000800 */
[----:B------:R-:W3:Y:S01]  /*06f0*/  @!UP0 S2UR UR7, SR_CgaCtaId ;  /* 0x00000000000789c3 */ /* 0x000ee20000008800 */
[----:B0-----:R-:W-:-:S04]  /*0700*/  @P2 IMAD.MOV.U32 R4, RZ, RZ, R0 ;  /* 0x000000ffff042224 */ /* 0x001fc800078e0000 */
[----:B-1----:R-:W-:-:S04]  /*0710*/  @P2 IMAD.WIDE.U32 R6, R2, R7, R4 ;  /* 0x0000000702062225 */ /* 0x002fc800078e0004 */
[----:B------:R-:W-:Y:S02]  /*0720*/  @P2 IMAD.MOV.U32 R16, RZ, RZ, R6 ;  /* 0x000000ffff102224 */ /* 0x000fe400078e0006 */
[----:B------:R-:W-:Y:S02]  /*0730*/  @P2 IMAD.IADD R17, R7, 0x1, R11 ;  /* 0x0000000107112824 */ /* 0x000fe400078e020b */
[----:B--2---:R-:W-:-:S04]  /*0740*/  @!P2 IMAD.WIDE.U32 R4, R9, R0, R2 ;  /* 0x000000000904a225 */ /* 0x004fc800078e0002 */
[----:B------:R-:W-:Y:S02]  /*0750*/  @!P2 IMAD.MOV.U32 R16, RZ, RZ, R4 ;  /* 0x000000ffff10a224 */ /* 0x000fe400078e0004 */
[----:B------:R-:W-:Y:S01]  /*0760*/  @!P2 IMAD.MOV.U32 R17, RZ, RZ, R5 ;  /* 0x000000ffff11a224 */ /* 0x000fe200078e0005 */
[----:B---3--:R-:W-:Y:S02]  /*0770*/  @!UP0 ULEA UR6, UR7, UR6, 0x18 ;  /* 0x0000000607068291 */ /* 0x008fe4000f8ec03f */
[----:B------:R0:W-:Y:S01]  /*0780*/  STL [R1+0x7c], R16 ;  /* 0x00007c1001007387 */ /* 0x0001e20000100800 */
[----:B------:R-:W-:-:S03]  /*0790*/  VOTEU.ALL UP0, P0 ;  /* 0x00000000003f7886 */ /* 0x000fc60000000000 */
[----:B------:R0:W-:Y:S04]  /*07a0*/  STL [R1+0x78], R17 ;  /* 0x0000781101007387 */ /* 0x0001e80000100800 */
[----:B------:R-:W1:Y:S02]  /*07b0*/  FENCE.VIEW.ASYNC.S ;  /* 0x00000000000073c6 */ /* 0x000e640000000000 */
[----:B-1----:R0:W1:Y:S01]  /*07c0*/  @!UP0 SYNCS.EXCH.64 URZ, [UR6+0x130], UR4 ;  /* 0x00013004063f85b2 */ /* 0x0020620008000100 */
[----:B------:R0:W1:Y:S01]  /*07d0*/  @!UP1 SYNCS.EXCH.64 URZ, [UR6+0x138], UR4 ;  /* 0x00013804063f95b2 */ /* 0x0000620008000100 */
[----:B------:R-:W-:Y:S01]  /*07e0*/  NOP ;  /* 0x0000000000007918 */ /* 0x000fe20000000000 */
[----:B-1----:R-:W-:Y:S06]  /*07f0*/  BAR.SYNC.DEFER_BLOCKING 0x0 ;  /* 0x0000000000007b1d */ /* 0x002fec0000010000 */
[----:B0-----:R-:W-:Y:S05]  /*0800*/  @!P1 BRA `(.L_x_4) ;  /* 0x000000e000709947 */ /* 0x001fea0003800000 */
[----:B------:R-:W-:-:S06]  /*0810*/  UISETP.GT.U32.AND UP0, UPT, UR10, 0x1, UPT ;  /* 0x000000010a00788c */ /* 0x000fcc000bf04070 */
[----:B------:R-:W-:-:S13]  /*0820*/  PLOP3.LUT P0, PT, PT, PT, UP0, 0x80, 0x0 ;  /* 0x000000000000781c */ /* 0x000fda0003f0f008 */
[----:B------:R-:W-:Y:S05]  /*0830*/  @P0 EXIT ;  /* 0x000000000000094d */ /* 0x000fea0003800000 */
[----:B------:R-:W-:Y:S01]  /*0840*/  IMAD.MOV.U32 R6, RZ, RZ, -0x1 ;  /* 0xffffffffff067424 */ /* 0x000fe200078e00ff */
[----:B------:R-:W-:Y:S01]  /*0850*/  ULDC.64 UR4, c[0x0][0x650] ;  /* 0x0001940000047ab9 */ /* 0x000fe20000000a00 */
[----:B------:R-:W-:Y:S01]  /*0860*/  IMAD.MOV.U32 R5, RZ, RZ, -0x1 ;  /* 0xffffffffff057424 */ /* 0x000fe200078e00ff */
[----:B------:R-:W-:Y:S01]  /*0870*/  ISETP.GE.U32.AND P0, PT, R16, UR4, PT ;  /* 0x0000000410007c0c */ /* 0x000fe2000bf06070 */
[----:B------:R-:W-:Y:S01]  /*0880*/  UMOV UR22, 0xffffffff ;  /* 0xffffffff00167882 */ /* 0x000fe20000000000 */
[----:B------:R0:W-:Y:S01]  /*0890*/  STL [R1+0x84], R6 ;  /* 0x0000840601007387 */ /* 0x0001e20000100800 */
[----:B------:R-:W-:Y:S02]  /*08a0*/  PRMT R4, RZ, 0x7610, R4 ;  /* 0x00007610ff047816 */ /* 0x000fe40000000004 */
[----:B------:R-:W-:Y:S01]  /*08b0*/  ISETP.GE.U32.AND.EX P0, PT, R17, UR5, PT, P0 ;  /* 0x0000000511007c0c */ /* 0x000fe2000bf06100 */
[----:B------:R0:W-:-:S12]  /*08c0*/  STL [R1+0x80], R5 ;  /* 0x0000800501007387 */ /* 0x0001d80000100800 */
[----:B0-----:R-:W-:Y:S05]  /*08d0*/  @P0 BRA `(.L_x_5) ;  /* 0x0000000400680947 */ /* 0x001fea0003800000 */
[----:B------:R-:W0:Y:S01]  /*08e0*/  LDC.64 R12, c[0x0][0x628] ;  /* 0x00018a00ff0c7b82 */ /* 0x000e220000000a00 */
[----:B------:R-:W-:Y:S02]  /*08f0*/  IMAD.MOV.U32 R4, RZ, RZ, R16 ;  /* 0x000000ffff047224 */ /* 0x000fe400078e0010 */
[----:B------:R-:W-:-:S05]  /*0900*/  IMAD.MOV.U32 R5, RZ, RZ, R17 ;  /* 0x000000ffff057224 */ /* 0x000fca00078e0011 */
[----:B------:R-:W1:Y:S08]  /*0910*/  LDC R10, c[0x0][0x630] ;  /* 0x00018c00ff0a7b82 */ /* 0x000e700000000800 */
[----:B------:R-:W2:Y:S01]  /*0920*/  LDC.64 R14, c[0x0][0x620] ;  /* 0x00018800ff0e7b82 */ /* 0x000ea20000000a00 */
[----:B0-----:R-:W-:-:S04]  /*0930*/  ISETP.NE.U32.AND P0, PT, R12, RZ, PT ;  /* 0x000000ff0c00720c */ /* 0x001fc80003f05070 */
[----:B------:R-:W-:-:S13]  /*0940*/  ISETP.NE.AND.EX P0, PT, R13, RZ, PT, P0 ;  /* 0x000000ff0d00720c */ /* 0x000fda0003f05300 */
[----:B-12---:R-:W-:Y:S05]  /*0950*/  @!P0 BRA `(.L_x_6) ;  /* 0x0000000000288947 */ /* 0x006fea0003800000 */
[----:B------:R-:W0:Y:S02]  /*0960*/  LDC R9, c[0x0][0x634] ;  /* 0x00018d00ff097b82 */ /* 0x000e240000000800 */
[----:B0-----:R-:W-:-:S05]  /*0970*/  IADD3 R9, P0, R16, R9, RZ ;  /* 0x0000000910097210 */ /* 0x001fca0007f1e0ff */
[----:B------:R-:W-:-:S04]  /*0980*/  IMAD.X R11, RZ, RZ, R17, P0 ;  /* 0x000000ffff0b7224 */ /* 0x000fc800000e0611 */
[----:B------:R-:W-:-:S04]  /*0990*/  IMAD.WIDE.U32 R4, R11, R12, RZ ;  /* 0x0000000c0b047225 */ /* 0x000fc800078e00ff */
[----:B------:R-:W-:-:S04]  /*09a0*/  IMAD.WIDE.U32 R6, P0, R9, R13, R4 ;  /* 0x0000000d09067225 */ /* 0x000fc80007800004 */
[----:B------:R-:W-:-:S04]  /*09b0*/  IMAD.WIDE.U32 R4, R9, R12, RZ ;  /* 0x0000000c09047225 */ /* 0x000fc800078e00ff */
[----:B------:R-:W-:Y:S01]  /*09c0*/  IMAD.X R9, RZ, RZ, RZ, P0 ;  /* 0x000000ffff097224 */ /* 0x000fe200000e06ff */
[----:B------:R-:W-:Y:S01]  /*09d0*/  IADD3 RZ, P0, R5, R6, RZ ;  /* 0x0000000605ff7210 */ /* 0x000fe20007f1e0ff */
[----:B------:R-:W-:-:S04]  /*09e0*/  IMAD.MOV.U32 R8, RZ, RZ, R7 ;  /* 0x000000ffff087224 */ /* 0x000fc800078e0007 */
[----:B------:R-:W-:-:S08]  /*09f0*/  IMAD.WIDE.U32.X R4, R11, R13, R8, P0 ;  /* 0x0000000d0b047225 */ /* 0x000fd000000e0408 */
.L_x_6:
[-CC-:B------:R-:W-:Y:S01]  /*0a00*/  SHF.R.U64 R24, R4, R10.reuse, R5.reuse ;  /* 0x0000000a04187219 */ /* 0x180fe20000001205 */
[----:B------:R-:W0:Y:S01]  /*0a10*/  LDC R8, c[0x0][0x618] ;  /* 0x00018600ff087b82 */ /* 0x000e220000000800 */
[----:B------:R-:W-:Y:S01]  /*0a20*/  SHF.R.U32.HI R4, RZ, R10, R5 ;  /* 0x0000000aff047219 */ /* 0x000fe20000011605 */
[----:B------:R-:W-:Y:S01]  /*0a30*/  ULDC UR4, c[0x0][0x150] ;  /* 0x0000540000047ab9 */ /* 0x000fe20000000800 */
[----:B------:R-:W-:Y:S01]  /*0a40*/  IADD3 R9, P0, RZ, -R24, RZ ;  /* 0x80000018ff097210 */ /* 0x000fe20007f1e0ff */
[----:B------:R-:W-:Y:S01]  /*0a50*/  IMAD.MOV.U32 R5, RZ, RZ, R17 ;  /* 0x000000ffff057224 */ /* 0x000fe200078e0011 */
[----:B------:R-:W-:-:S03]  /*0a60*/  I2FP.F32.U32 R3, R2 ;  /* 0x0000000200037245 */ /* 0x000fc60000201000 */
[----:B------:R-:W1:Y:S01]  /*0a70*/  LDC.64 R18, c[0x0][0x640] ;  /* 0x00019000ff127b82 */ /* 0x000e620000000a00 */
[----:B------:R-:W-:Y:S02]  /*0a80*/  IMAD.X R11, RZ, RZ, ~R4, P0 ;  /* 0x000000ffff0b7224 */ /* 0x000fe400000e0e04 */
[----:B------:R-:W-:Y:S01]  /*0a90*/  FMUL R3, R3, UR4 ;  /* 0x0000000403037c20 */ /* 0x000fe20008400000 */
[----:B------:R-:W-:Y:S01]  /*0aa0*/  IMAD.MOV.U32 R4, RZ, RZ, R16 ;  /* 0x000000ffff047224 */ /* 0x000fe200078e0010 */
[----:B------:R-:W-:Y:S01]  /*0ab0*/  ULDC UR4, c[0x0][0x154] ;  /* 0x0000550000047ab9 */ /* 0x000fe20000000800 */
[-C--:B------:R-:W-:Y:S02]  /*0ac0*/  IMAD R6, R11, R14.reuse, RZ ;  /* 0x0000000e0b067224 */ /* 0x080fe400078e02ff */
[C---:B------:R-:W-:Y:S01]  /*0ad0*/  IMAD.WIDE.U32 R4, R9.reuse, R14, R4 ;  /* 0x0000000e09047225 */ /* 0x040fe200078e0004 */
[----:B------:R-:W2:Y:S01]  /*0ae0*/  LDC R10, c[0x0][0x608] ;  /* 0x00018200ff0a7b82 */ /* 0x000ea20000000800 */
[----:B------:R-:W3:Y:S02]  /*0af0*/  F2I.U32.TRUNC.NTZ R3, R3 ;  /* 0x0000000300037305 */ /* 0x000ee4000020f000 */
[----:B------:R-:W-:-:S04]  /*0b00*/  IMAD R9, R9, R15, R6 ;  /* 0x0000000f09097224 */ /* 0x000fc800078e0206 */
[----:B------:R-:W-:Y:S01]  /*0b10*/  IMAD.IADD R5, R5, 0x1, R9 ;  /* 0x0000000105057824 */ /* 0x000fe200078e0209 */
[----:B------:R-:W4:Y:S01]  /*0b20*/  LDC R7, c[0x0][0x144] ;  /* 0x00005100ff077b82 */ /* 0x000f220000000800 */
[----:B------:R-:W-:-:S03]  /*0b30*/  IMAD.MOV.U32 R9, RZ, RZ, 0x1 ;  /* 0x00000001ff097424 */ /* 0x000fc600078e00ff */
[----:B0-----:R-:W-:Y:S02]  /*0b40*/  SHF.R.U64 R12, R4, R8, R5 ;  /* 0x00000008040c7219 */ /* 0x001fe40000001205 */
[----:B------:R-:W-:Y:S02]  /*0b50*/  I2FP.F32.U32 R4, R0 ;  /* 0x0000000000047245 */ /* 0x000fe40000201000 */
[----:B------:R-:W0:Y:S01]  /*0b60*/  LDC R14, c[0x0][0x658] ;  /* 0x00019600ff0e7b82 */ /* 0x000e220000000800 */
[----:B-1----:R-:W-:Y:S01]  /*0b70*/  ISETP.NE.U32.AND P0, PT, R18, RZ, PT ;  /* 0x000000ff1200720c */ /* 0x002fe20003f05070 */
[----:B---3--:R-:W-:Y:S02]  /*0b80*/  IMAD.MOV R6, RZ, RZ, -R3 ;  /* 0x000000ffff067224 */ /* 0x008fe400078e0a03 */
[----:B------:R-:W-:Y:S01]  /*0b90*/  FMUL R4, R4, UR4 ;  /* 0x0000000404047c20 */ /* 0x000fe20008400000 */
[----:B------:R-:W-:Y:S01]  /*0ba0*/  SHF.R.U32.HI R3, RZ, R8, R5 ;  /* 0x00000008ff037219 */ /* 0x000fe20000011605 */
[----:B------:R-:W-:Y:S01]  /*0bb0*/  IMAD.MOV.U32 R5, RZ, RZ, -0x1 ;  /* 0xffffffffff057424 */ /* 0x000fe200078e00ff */
[----:B------:R-:W-:Y:S01]  /*0bc0*/  ISETP.NE.AND.EX P0, PT, R19, RZ, PT, P0 ;  /* 0x000000ff1300720c */ /* 0x000fe20003f05300 */
[----:B------:R1:W3:Y:S01]  /*0bd0*/  F2I.U32.TRUNC.NTZ R11, R4 ;  /* 0x00000004000b7305 */ /* 0x0002e2000020f000 */
[----:B------:R-:W1:Y:S01]  /*0be0*/  LDC R13, c[0x0][0x148] ;  /* 0x00005200ff0d7b82 */ /* 0x000e620000000800 */
[----:B--2---:R-:W-:-:S02]  /*0bf0*/  SHF.R.U64 R23, R12, R10, R3 ;  /* 0x0000000a0c177219 */ /* 0x004fc40000001203 */
[----:B------:R-:W-:-:S05]  /*0c00*/  SHF.R.U32.HI R3, RZ, R10, R3 ;  /* 0x0000000aff037219 */ /* 0x000fca0000011603 */
[----:B------:R-:W2:Y:S01]  /*0c10*/  LDC R17, c[0x0][0x600] ;  /* 0x00018000ff117b82 */ /* 0x000ea20000000800 */
[----:B----4-:R-:W-:-:S07]  /*0c20*/  IMAD R8, R7, R6, R2 ;  /* 0x0000000607087224 */ /* 0x010fce00078e0202 */
[----:B------:R-:W4:Y:S01]  /*0c30*/  LDC R16, c[0x0][0x648] ;  /* 0x00019200ff107b82 */ /* 0x000f220000000800 */
[-C--:B0-----:R-:W-:Y:S02]  /*0c40*/  SHF.L.U32 R2, R5, R14.reuse, RZ ;  /* 0x0000000e05027219 */ /* 0x081fe400000006ff */
[--C-:B------:R-:W-:Y:S02]  /*0c50*/  SHF.R.U64 R22, R23, R14, R3.reuse ;  /* 0x0000000e17167219 */ /* 0x100fe40000001203 */
[----:B------:R-:W-:Y:S02]  /*0c60*/  LOP3.LUT R10, RZ, R2, RZ, 0x33, !PT ;  /* 0x00000002ff0a7212 */ /* 0x000fe400078e33ff */
[-C--:B------:R-:W-:Y:S01]  /*0c70*/  SHF.R.U32.HI R3, RZ, R14.reuse, R3 ;  /* 0x0000000eff037219 */ /* 0x080fe20000011603 */
[----:B------:R-:W0:Y:S01]  /*0c80*/  LDC R21, c[0x0][0x638] ;  /* 0x00018e00ff157b82 */ /* 0x000e220000000800 */
[----:B------:R-:W-:Y:S01]  /*0c90*/  SHF.L.U32 R9, R9, R14, RZ ;  /* 0x0000000e09097219 */ /* 0x000fe200000006ff */
[----:B------:R-:W-:-:S06]  /*0ca0*/  IMAD.MOV.U32 R2, RZ, RZ, R22 ;  /* 0x000000ffff027224 */ /* 0x000fcc00078e0016 */
[----:B------:R-:W0:Y:S01]  /*0cb0*/  LDC R20, c[0x0][0x610] ;  /* 0x00018400ff147b82 */ /* 0x000e220000000800 */
[----:B-1-3--:R-:W-:Y:S05]  /*0cc0*/  @!P0 BRA `(.L_x_7) ;  /* 0x0000000000288947 */ /* 0x00afea0003800000 */
[----:B------:R-:W1:Y:S02]  /*0cd0*/  LDC R7, c[0x0][0x64c] ;  /* 0x00019300ff077b82 */ /* 0x000e640000000800 */
[----:B-1----:R-:W-:-:S05]  /*0ce0*/  IADD3 R7, P0, R22, R7, RZ ;  /* 0x0000000716077210 */ /* 0x002fca0007f1e0ff */
        /* <DEDUP_REMOVED lines=8> */
.L_x_7:
[----:B----4-:R-:W-:Y:S01]  /*0d70*/  SHF.R.U64 R2, R2, R16, R3 ;  /* 0x0000001002027219 */ /* 0x010fe20000001203 */
[----:B--2---:R-:W-:Y:S01]  /*0d80*/  VIADD R3, R17, 0xffffffff ;  /* 0xffffffff11037836 */ /* 0x004fe20000000000 */
[----:B------:R-:W-:Y:S01]  /*0d90*/  LOP3.LUT R10, R23, R10, RZ, 0xc0, !PT ;  /* 0x0000000a170a7212 */ /* 0x000fe200078ec0ff */
[----:B------:R-:W-:Y:S01]  /*0da0*/  IMAD.MOV R11, RZ, RZ, -R11 ;  /* 0x000000ffff0b7224 */ /* 0x000fe200078e0a0b */
[----:B------:R-:W-:Y:S01]  /*0db0*/  R2UR UR22, R24 ;  /* 0x00000000181672ca */ /* 0x000fe200000e0000 */
[----:B------:R-:W-:Y:S01]  /*0dc0*/  IMAD.MOV R4, RZ, RZ, -R2 ;  /* 0x000000ffff047224 */ /* 0x000fe200078e0a02 */
[----:B------:R-:W-:Y:S01]  /*0dd0*/  LOP3.LUT R3, R12, R3, RZ, 0xc0, !PT ;  /* 0x000000030c037212 */ /* 0x000fe200078ec0ff */
[----:B------:R-:W-:Y:S02]  /*0de0*/  @P2 IMAD R8, R13, R11, R0 ;  /* 0x0000000b0d082224 */ /* 0x000fe400078e0200 */
[----:B------:R-:W-:Y:S02]  /*0df0*/  IMAD R9, R9, R2, R10 ;  /* 0x0000000209097224 */ /* 0x000fe400078e020a */
[----:B0-----:R-:W-:-:S02]  /*0e00*/  IMAD R0, R4, R21, R22 ;  /* 0x0000001504007224 */ /* 0x001fc400078e0216 */
[----:B------:R-:W-:Y:S02]  /*0e10*/  IMAD R8, R9, R20, R8 ;  /* 0x0000001409087224 */ /* 0x000fe400078e0208 */
[----:B------:R-:W-:Y:S02]  /*0e20*/  IMAD R3, R0, R17, R3 ;  /* 0x0000001100037224 */ /* 0x000fe400078e0203 */
[----:B------:R-:W-:-:S03]  /*0e30*/  IMAD.MOV.U32 R4, RZ, RZ, 0x1 ;  /* 0x00000001ff047424 */ /* 0x000fc600078e00ff */
[----:B------:R-:W-:Y:S02]  /*0e40*/  SEL R2, R3, R8, !P2 ;  /* 0x0000000803027207 */ /* 0x000fe40005000000 */
[----:B------:R-:W-:-:S03]  /*0e50*/  SEL R0, R8, R3, !P2 ;  /* 0x0000000308007207 */ /* 0x000fc60005000000 */
[----:B------:R0:W-:Y:S04]  /*0e60*/  STL [R1+0x80], R2 ;  /* 0x0000800201007387 */ /* 0x0001e80000100800 */
[----:B------:R0:W-:Y:S02]  /*0e70*/  STL [R1+0x84], R0 ;  /* 0x0000840001007387 */ /* 0x0001e40000100800 */
.L_x_5:
[----:B------:R-:W-:-:S08]  /*0e80*/  NOP ;  /* 0x0000000000007918 */ /* 0x000fd00000000000 */
[----:B------:R-:W1:Y:S02]  /*0e90*/  USETMAXREG.TRY_ALLOC.CTAPOOL UP0, 0xe8 ;  /* 0x000000e8000079c8 */ /* 0x000e640008000600 */
[----:B-1----:R-:W-:-:S13]  /*0ea0*/  PLOP3.LUT P0, PT, PT, PT, UP0, 0x80, 0x0 ;  /* 0x000000000000781c */ /* 0x002fda0003f0f008 */
[----:B------:R-:W-:Y:S05]  /*0eb0*/  @!P0 BRA `(.L_x_5) ;  /* 0xfffffffc00f08947 */ /* 0x000fea000383ffff */
[----:B------:R-:W-:Y:S01]  /*0ec0*/  ULDC.64 UR4, c[0x0][0x598] ;  /* 0x0001660000047ab9 */ /* 0x000fe20000000a00 */
[----:B------:R-:W-:Y:S01]  /*0ed0*/  ULDC.64 UR18, c[0x0][0x208] ;  /* 0x0000820000127ab9 */ /* 0x000fe20000000a00 */
[----:B------:R-:W-:-:S04]  /*0ee0*/  ISETP.NE.U32.AND P0, PT, RZ, UR4, PT ;  /* 0x00000004ff007c0c */ /* 0x000fc8000bf05070 */
[----:B------:R-:W-:-:S13]  /*0ef0*/  ISETP.NE.AND.EX P0, PT, RZ, UR5, PT, P0 ;  /* 0x00000005ff007c0c */ /* 0x000fda000bf05300 */
[----:B------:R-:W-:Y:S05]  /*0f00*/  @!P0 BRA `(.L_x_8) ;  /* 0x0000000000208947 */ /* 0x000fea0003800000 */
[----:B0-----:R-:W0:Y:S02]  /*0f10*/  LDC.64 R2, c[0x0][0x598] ;  /* 0x00016600ff027b82 */ /* 0x001e240000000a00 */
[----:B0-----:R-:W2:Y:S02]  /*0f20*/  LDG.E.64 R2, desc[UR18][R2.64] ;  /* 0x0000001202027981 */ /* 0x001ea4000c1e1b00 */
[----:B--2---:R-:W-:-:S04]  /*0f30*/  ISETP.NE.U32.AND P0, PT, R2, RZ, PT ;  /* 0x000000ff0200720c */ /* 0x004fc80003f05070 */
[----:B------:R-:W-:-:S13]  /*0f40*/  ISETP.NE.AND.EX P0, PT, R3, RZ, PT, P0 ;  /* 0x000000ff0300720c */ /* 0x000fda0003f05300 */
[----:B------:R-:W-:Y:S05]  /*0f50*/  @!P0 BRA `(.L_x_8) ;  /* 0x00000000000c8947 */ /* 0x000fea0003800000 */
[----:B------:R-:W2:Y:S02]  /*0f60*/  LD.E R2, desc[UR18][R2.64] ;  /* 0x0000001202027980 */ /* 0x000ea4000c101900 */
[----:B--2---:R-:W-:Y:S01]  /*0f70*/  R2UR UR20, R2 ;  /* 0x00000000021472ca */ /* 0x004fe200000e0000 */
[----:B------:R-:W-:-:S14]  /*0f80*/  BRA `(.L_x_9) ;  /* 0x0000000000247947 */ /* 0x000fdc0003800000 */
.L_x_8:
[----:B------:R-:W-:Y:S02]  /*0f90*/  ULDC.64 UR4, c[0x0][0x588] ;  /* 0x0001620000047ab9 */ /* 0x000fe40000000a00 */
[----:B------:R-:W-:-:S04]  /*0fa0*/  ISETP.NE.U32.AND P0, PT, RZ, UR4, PT ;  /* 0x00000004ff007c0c */ /* 0x000fc8000bf05070 */
[----:B------:R-:W-:-:S13]  /*0fb0*/  ISETP.NE.AND.EX P0, PT, RZ, UR5, PT, P0 ;  /* 0x00000005ff007c0c */ /* 0x000fda000bf05300 */
[----:B------:R-:W-:Y:S05]  /*0fc0*/  @!P0 BRA `(.L_x_10) ;  /* 0x0000000000108947 */ /* 0x000fea0003800000 */
[----:B0-----:R-:W0:Y:S02]  /*0fd0*/  LDC.64 R2, c[0x0][0x588] ;  /* 0x00016200ff027b82 */ /* 0x001e240000000a00 */
[----:B0-----:R-:W2:Y:S02]  /*0fe0*/  LDG.E R2, desc[UR18][R2.64] ;  /* 0x0000001202027981 */ /* 0x001ea4000c1e1900 */
[----:B--2---:R-:W-:Y:S01]  /*0ff0*/  R2UR UR20, R2 ;  /* 0x00000000021472ca */ /* 0x004fe200000e0000 */
[----:B------:R-:W-:-:S14]  /*1000*/  BRA `(.L_x_9) ;  /* 0x0000000000047947 */ /* 0x000fdc0003800000 */
.L_x_10:
[----:B------:R-:W-:-:S05]  /*1010*/  ULDC UR20, c[0x0][0x580] ;  /* 0x0001600000147ab9 */ /* 0x000fca0000000800 */
.L_x_9:
[----:B------:R-:W-:Y:S02]  /*1020*/  ULDC.64 UR4, c[0x0][0x5a0] ;  /* 0x0001680000047ab9 */ /* 0x000fe40000000a00 */
        /* <DEDUP_REMOVED lines=11> */
.L_x_11:
        /* <DEDUP_REMOVED lines=8> */
.L_x_13:
[----:B------:R-:W-:-:S05]  /*1160*/  ULDC UR21, c[0x0][0x584] ;  /* 0x0001610000157ab9 */ /* 0x000fca0000000800 */
.L_x_12:
[----:B------:R-:W-:-:S13]  /*1170*/  LOP3.LUT P0, RZ, R4, 0xff, RZ, 0xc0, !PT ;  /* 0x000000ff04ff7812 */ /* 0x000fda000780c0ff */
[----:B------:R-:W-:Y:S05]  /*1180*/  @!P0 EXIT ;  /* 0x000000000000894d */ /* 0x000fea0003800000 */
[----:B------:R-:W-:Y:S01]  /*1190*/  ULDC UR4, c[0x0][0x28c] ;  /* 0x0000a30000047ab9 */ /* 0x000fe20000000800 */
[----:B------:R-:W-:Y:S02]  /*11a0*/  ULOP3.LUT UR23, UR13, 0x1, URZ, 0xfc, !UPT ;  /* 0x000000010d177892 */ /* 0x000fe4000f8efc3f */
[----:B------:R-:W-:-:S04]  /*11b0*/  UIADD3 UR4, UR4, 0x1f, URZ ;  /* 0x0000001f04047890 */ /* 0x000fc8000fffe03f */
[----:B------:R-:W-:-:S04]  /*11c0*/  USHF.R.S32.HI UR5, URZ, 0x1f, UR4 ;  /* 0x0000001f3f057899 */ /* 0x000fc80008011404 */
[----:B------:R-:W-:-:S03]  /*11d0*/  ULEA.HI UR5, UR5, UR4, URZ, 0x5 ;  /* 0x0000000405057291 */ /* 0x000fc6000f8f283f */
[----:B------:R-:W-:Y:S01]  /*11e0*/  UMOV UR4, URZ ;  /* 0x0000003f00047c82 */ /* 0x000fe20008000000 */
[----:B------:R-:W-:-:S03]  /*11f0*/  USHF.R.S32.HI UR12, URZ, 0x5, UR5 ;  /* 0x000000053f0c7899 */ /* 0x000fc60008011405 */
[----:B------:R-:W-:-:S09]  /*1200*/  UMOV UR5, URZ ;  /* 0x0000003f00057c82 */ /* 0x000fd20008000000 */
.L_x_294:
[----:B0-----:R-:W0:Y:S01]  /*1210*/  S2R R0, SR_TID.X ;  /* 0x0000000000007919 */ /* 0x001e220000002100 */
[----:B-1----:R-:W1:Y:S01]  /*1220*/  S2UR UR11, SR_CgaCtaId ;  /* 0x00000000000b79c3 */ /* 0x002e620000008800 */
[----:B------:R-:W-:Y:S01]  /*1230*/  UMOV UR14, 0x400 ;  /* 0x00000400000e7882 */ /* 0x000fe20000000000 */
[----:B------:R-:W-:Y:S01]  /*1240*/  UMOV UR6, URZ ;  /* 0x0000003f00067c82 */ /* 0x000fe20008000000 */
[----:B------:R-:W-:Y:S01]  /*1250*/  STL [R1+0x74], RZ ;  /* 0x000074ff01007387 */ /* 0x000fe20000100800 */
[----:B------:R-:W-:Y:S01]  /*1260*/  UMOV UR7, URZ ;  /* 0x0000003f00077c82 */ /* 0x000fe20008000000 */
[----:B------:R-:W-:Y:S01]  /*1270*/  UMOV UR8, URZ ;  /* 0x0000003f00087c82 */ /* 0x000fe20008000000 */
[----:B------:R-:W-:Y:S01]  /*1280*/  UMOV UR16, UR5 ;  /* 0x0000000500107c82 */ /* 0x000fe20008000000 */
[----:B------:R-:W-:Y:S01]  /*1290*/  STL [R1+0x70], RZ ;  /* 0x000070ff01007387 */ /* 0x000fe20000100800 */
[----:B--2---:R-:W2:Y:S01]  /*12a0*/  LDC R2, c[0x0][0x28c] ;  /* 0x0000a300ff027b82 */ /* 0x004ea20000000800 */
[----:B------:R-:W-:-:S02]  /*12b0*/  CS2R R4, SRZ ;  /* 0x0000000000047805 */ /* 0x000fc4000001ff00 */
[----:B------:R-:W-:Y:S01]  /*12c0*/  CS2R R6, SRZ ;  /* 0x0000000000067805 */ /* 0x000fe2000001ff00 */
[----:B------:R-:W-:Y:S01]  /*12d0*/  STL [R1+0x6c], RZ ;  /* 0x00006cff01007387 */ /* 0x000fe20000100800 */
[----:B------:R-:W-:Y:S02]  /*12e0*/  CS2R R8, SRZ ;  /* 0x0000000000087805 */ /* 0x000fe4000001ff00 */
[----:B------:R-:W-:Y:S02]  /*12f0*/  CS2R R10, SRZ ;  /* 0x00000000000a7805 */ /* 0x000fe4000001ff00 */
[----:B------:R-:W-:Y:S01]  /*1300*/  CS2R R12, SRZ ;  /* 0x00000000000c7805 */ /* 0x000fe2000001ff00 */
[----:B------:R-:W-:Y:S01]  /*1310*/  STL [R1+0x68], RZ ;  /* 0x000068ff01007387 */ /* 0x000fe20000100800 */
[----:B------:R-:W-:Y:S02]  /*1320*/  CS2R R14, SRZ ;  /* 0x00000000000e7805 */ /* 0x000fe4000001ff00 */
[----:B------:R-:W-:-:S02]  /*1330*/  CS2R R16, SRZ ;  /* 0x0000000000107805 */ /* 0x000fc4000001ff00 */
[----:B------:R-:W-:Y:S01]  /*1340*/  CS2R R18, SRZ ;  /* 0x0000000000127805 */ /* 0x000fe2000001ff00 */
[----:B------:R-:W-:Y:S01]  /*1350*/  STL [R1+0x64], RZ ;  /* 0x000064ff01007387 */ /* 0x000fe20000100800 */
[----:B------:R-:W-:Y:S02]  /*1360*/  CS2R R20, SRZ ;  /* 0x0000000000147805 */ /* 0x000fe4000001ff00 */
[----:B------:R-:W-:Y:S02]  /*1370*/  CS2R R22, SRZ ;  /* 0x0000000000167805 */ /* 0x000fe4000001ff00 */
[----:B------:R-:W-:Y:S01]  /*1380*/  CS2R R152, SRZ ;  /* 0x0000000000987805 */ /* 0x000fe2000001ff00 */
[----:B------:R-:W-:Y:S01]  /*1390*/  STL [R1+0x60], RZ ;  /* 0x000060ff01007387 */ /* 0x000fe20000100800 */
[----:B-1----:R-:W-:Y:S01]  /*13a0*/  ULEA UR14, UR11, UR14, 0x18 ;  /* 0x0000000e0b0e7291 */ /* 0x002fe2000f8ec03f */
[----:B------:R-:W-:Y:S02]  /*13b0*/  CS2R R154, SRZ ;  /* 0x00000000009a7805 */ /* 0x000fe4000001ff00 */
[----:B------:R-:W-:Y:S01]  /*13c0*/  CS2R R156, SRZ ;  /* 0x00000000009c7805 */ /* 0x000fe2000001ff00 */
[----:B------:R-:W-:Y:S01]  /*13d0*/  STL [R1+0x5c], RZ ;  /* 0x00005cff01007387 */ /* 0x000fe20000100800 */
[----:B------:R-:W-:-:S02]  /*13e0*/  CS2R R158, SRZ ;  /* 0x00000000009e7805 */ /* 0x000fc4000001ff00 */
[----:B------:R-:W-:Y:S02]  /*13f0*/  CS2R R160, SRZ ;  /* 0x0000000000a07805 */ /* 0x000fe4000001ff00 */
[----:B------:R-:W-:Y:S02]  /*1400*/  CS2R R162, SRZ ;  /* 0x0000000000a27805 */ /* 0x000fe4000001ff00 */
[----:B0-----:R-:W-:Y:S01]  /*1410*/  LOP3.LUT R0, R0, 0x80, RZ, 0xc0, !PT ;  /* 0x0000008000007812 */ /* 0x001fe200078ec0ff */
[----:B------:R-:W-:Y:S01]  /*1420*/  STL [R1+0x58], RZ ;  /* 0x000058ff01007387 */ /* 0x000fe20000100800 */
[----:B--2---:R-:W-:Y:S02]  /*1430*/  ISETP.GE.AND P0, PT, R2, 0x1, PT ;  /* 0x000000010200780c */ /* 0x004fe40003f06270 */
[----:B------:R-:W-:Y:S02]  /*1440*/  CS2R R2, SRZ ;  /* 0x0000000000027805 */ /* 0x000fe4000001ff00 */
[----:B------:R-:W-:Y:S01]  /*1450*/  SHF.R.U32.HI R0, RZ, 0x7, R0 ;  /* 0x00000007ff007819 */ /* 0x000fe20000011600 */
[----:B------:R-:W-:Y:S01]  /*1460*/  STL [R1+0x54], RZ ;  /* 0x000054ff01007387 */ /* 0x000fe20000100800 */
[----:B------:R-:W-:-:S02]  /*1470*/  CS2R R164, SRZ ;  /* 0x0000000000a47805 */ /* 0x000fc4000001ff00 */
[----:B------:R-:W-:Y:S02]  /*1480*/  CS2R R166, SRZ ;  /* 0x0000000000a67805 */ /* 0x000fe4000001ff00 */
[----:B------:R-:W-:Y:S01]  /*1490*/  CS2R R168, SRZ ;  /* 0x0000000000a87805 */ /* 0x000fe2000001ff00 */
[----:B------:R-:W-:Y:S01]  /*14a0*/  STL [R1+0x50], RZ ;  /* 0x000050ff01007387 */ /* 0x000fe20000100800 */
[----:B------:R-:W-:Y:S02]  /*14b0*/  CS2R R170, SRZ ;  /* 0x0000000000aa7805 */ /* 0x000fe4000001ff00 */
[----:B------:R-:W-:Y:S02]  /*14c0*/  CS2R R172, SRZ ;  /* 0x0000000000ac7805 */ /* 0x000fe4000001ff00 */
[----:B------:R-:W-:Y:S01]  /*14d0*/  CS2R R174, SRZ ;  /* 0x0000000000ae7805 */ /* 0x000fe2000001ff00 */
[----:B------:R-:W0:Y:S01]  /*14e0*/  SHFL.IDX PT, R0, R0, RZ, 0x1f ;  /* 0x00001fff00007589 */ /* 0x000e2200000e0000 */
[----:B------:R-:W-:-:S02]  /*14f0*/  CS2R R176, SRZ ;  /* 0x0000000000b07805 */ /* 0x000fc4000001ff00 */
[----:B------:R-:W-:Y:S02]  /*1500*/  CS2R R178, SRZ ;  /* 0x0000000000b27805 */ /* 0x000fe4000001ff00 */
[----:B------:R-:W-:Y:S01]  /*1510*/  CS2R R180, SRZ ;  /* 0x0000000000b47805 */ /* 0x000fe2000001ff00 */
[----:B------:R1:W-:Y:S01]  /*1520*/  STL [R1+0x4c], RZ ;  /* 0x00004cff01007387 */ /* 0x0003e20000100800 */
[----:B------:R-:W-:Y:S02]  /*1530*/  CS2R R182, SRZ ;  /* 0x0000000000b67805 */ /* 0x000fe4000001ff00 */
[----:B------:R-:W-:Y:S02]  /*1540*/  CS2R R184, SRZ ;  /* 0x0000000000b87805 */ /* 0x000fe4000001ff00 */
[----:B------:R-:W-:Y:S01]  /*1550*/  CS2R R186, SRZ ;  /* 0x0000000000ba7805 */ /* 0x000fe2000001ff00 */
[----:B------:R1:W-:Y:S01]  /*1560*/  STL [R1+0x48], RZ ;  /* 0x000048ff01007387 */ /* 0x0003e20000100800 */
        /* <DEDUP_REMOVED lines=14> */
[----:B------:R-:W-:Y:S02]  /*1650*/  CS2R R210, SRZ ;  /* 0x0000000000d27805 */ /* 0x000fe4000001ff00 */
[----:B0-----:R-:W-:Y:S01]  /*1660*/  R2UR UR9, R0 ;  /* 0x00000000000972ca */ /* 0x001fe200000e0000 */
[----:B------:R1:W-:Y:S01]  /*1670*/  STL [R1+0x38], RZ ;  /* 0x000038ff01007387 */ /* 0x0003e20000100800 */
[----:B------:R-:W-:Y:S01]  /*1680*/  IMAD.MOV.U32 R0, RZ, RZ, RZ ;  /* 0x000000ffff007224 */ /* 0x000fe200078e00ff */
[----:B------:R-:W-:-:S02]  /*1690*/  CS2R R212, SRZ ;  /* 0x0000000000d47805 */ /* 0x000fc4000001ff00 */
[----:B------:R-:W-:Y:S01]  /*16a0*/  CS2R R214, SRZ ;  /* 0x0000000000d67805 */ /* 0x000fe2000001ff00 */
[----:B------:R1:W-:Y:S01]  /*16b0*/  STL [R1+0x34], RZ ;  /* 0x000034ff01007387 */ /* 0x0003e20000100800 */
[----:B------:R-:W-:Y:S02]  /*16c0*/  CS2R R216, SRZ ;  /* 0x0000000000d87805 */ /* 0x000fe4000001ff00 */
[----:B------:R-:W-:Y:S02]  /*16d0*/  CS2R R218, SRZ ;  /* 0x0000000000da7805 */ /* 0x000fe4000001ff00 */
[----:B------:R-:W-:Y:S01]  /*16e0*/  CS2R R220, SRZ ;  /* 0x0000000000dc7805 */ /* 0x000fe2000001ff00 */
[----:B------:R1:W-:Y:S01]  /*16f0*/  STL [R1+0x30], RZ ;  /* 0x000030ff01007387 */ /* 0x0003e20000100800 */
[----:B------:R-:W-:Y:S02]  /*1700*/  CS2R R222, SRZ ;  /* 0x0000000000de7805 */ /* 0x000fe4000001ff00 */
[----:B------:R-:W-:Y:S01]  /*1710*/  CS2R R224, SRZ ;  /* 0x0000000000e07805 */ /* 0x000fe2000001ff00 */
[----:B------:R-:W-:Y:S01]  /*1720*/  IMAD.MOV.U32 R226, RZ, RZ, RZ ;  /* 0x000000ffffe27224 */ /* 0x000fe200078e00ff */
[----:B------:R1:W-:Y:S01]  /*1730*/  STL [R1+0x2c], RZ ;  /* 0x00002cff01007387 */ /* 0x0003e20000100800 */
[----:B------:R-:W-:Y:S01]  /*1740*/  ULEA.HI UR10, UR9, UR9, URZ, 0x1 ;  /* 0x00000009090a7291 */ /* 0x000fe2000f8f083f */
[----:B------:R-:W-:Y:S01]  /*1750*/  IMAD.U32 R227, RZ, RZ, UR4 ;  /* 0x00000004ffe37e24 */ /* 0x000fe2000f8e00ff */
[----:B------:R-:W-:Y:S01]  /*1760*/  CS2R R24, SRZ ;  /* 0x0000000000187805 */ /* 0x000fe2000001ff00 */
[----:B------:R1:W-:Y:S01]  /*1770*/  STL [R1+0x28], RZ ;  /* 0x000028ff01007387 */ /* 0x0003e20000100800 */
[----:B------:R-:W-:Y:S01]  /*1780*/  ULOP3.LUT UR10, UR10, 0x1ffffe, URZ, 0xc0, !UPT ;  /* 0x001ffffe0a0a7892 */ /* 0x000fe2000f8ec03f */
[----:B------:R-:W-:-:S02]  /*1790*/  CS2R R26, SRZ ;  /* 0x00000000001a7805 */ /* 0x000fc4000001ff00 */
[----:B------:R-:W-:Y:S01]  /*17a0*/  CS2R R28, SRZ ;  /* 0x00000000001c7805 */ /* 0x000fe2000001ff00 */
[----:B------:R1:W-:Y:S01]  /*17b0*/  STL [R1+0x24], RZ ;  /* 0x000024ff01007387 */ /* 0x0003e20000100800 */
[----:B------:R-:W-:Y:S01]  /*17c0*/  UIADD3 UR10, UR9, -UR10, URZ ;  /* 0x8000000a090a7290 */ /* 0x000fe2000fffe03f */
[----:B---34-:R-:W-:Y:S02]  /*17d0*/  CS2R R30, SRZ ;  /* 0x00000000001e7805 */ /* 0x018fe4000001ff00 */
[----:B------:R-:W-:Y:S01]  /*17e0*/  CS2R R32, SRZ ;  /* 0x0000000000207805 */ /* 0x000fe2000001ff00 */
[----:B------:R1:W-:Y:S01]  /*17f0*/  STL [R1+0x20], RZ ;  /* 0x000020ff01007387 */ /* 0x0003e20000100800 */
[----:B------:R-:W-:Y:S01]  /*1800*/  ULEA UR10, UR10, UR14, 0xb ;  /* 0x0000000e0a0a7291 */ /* 0x000fe2000f8e583f */
[----:B------:R-:W-:Y:S02]  /*1810*/  CS2R R34, SRZ ;  /* 0x0000000000227805 */ /* 0x000fe4000001ff00 */
[----:B------:R-:W-:Y:S01]  /*1820*/  CS2R R36, SRZ ;  /* 0x0000000000247805 */ /* 0x000fe2000001ff00 */
[----:B------:R1:W-:Y:S01]  /*1830*/  STL [R1+0x1c], RZ ;  /* 0x00001cff01007387 */ /* 0x0003e20000100800 */
[----:B------:R-:W-:Y:S01]  /*1840*/  UIADD3 UR10, UR10, 0x200, URZ ;  /* 0x000002000a0a7890 */ /* 0x000fe2000fffe03f */
[----:B------:R-:W-:-:S02]  /*1850*/  CS2R R38, SRZ ;  /* 0x0000000000267805 */ /* 0x000fc4000001ff00 */
[----:B------:R-:W-:Y:S01]  /*1860*/  CS2R R40, SRZ ;  /* 0x0000000000287805 */ /* 0x000fe2000001ff00 */
[----:B------:R1:W-:Y:S01]  /*1870*/  STL [R1+0x18], RZ ;  /* 0x000018ff01007387 */ /* 0x0003e20000100800 */
[----:B------:R-:W-:Y:S01]  /*1880*/  USHF.R.U32.HI UR10, URZ, 0x4, UR10 ;  /* 0x000000043f0a7899 */ /* 0x000fe2000801160a */
[----:B------:R-:W-:Y:S02]  /*1890*/  CS2R R42, SRZ ;  /* 0x00000000002a7805 */ /* 0x000fe4000001ff00 */
[----:B------:R-:W-:Y:S01]  /*18a0*/  CS2R R44, SRZ ;  /* 0x00000000002c7805 */ /* 0x000fe2000001ff00 */
[----:B------:R1:W-:Y:S01]  /*18b0*/  STL [R1+0x14], RZ ;  /* 0x000014ff01007387 */ /* 0x0003e20000100800 */
[----:B------:R-:W-:Y:S01]  /*18c0*/  ULOP3.LUT UR15, UR10, 0x3fff, URZ, 0xc0, !UPT ;  /* 0x00003fff0a0f7892 */ /* 0x000fe2000f8ec03f */
        /* <DEDUP_REMOVED lines=18> */
[----:B------:R1:W-:Y:S01]  /*19f0*/  STL [R1], RZ ;  /* 0x000000ff01007387 */ /* 0x0003e20000100800 */
[----:B------:R-:W-:-:S02]  /*1a00*/  CS2R R74, SRZ ;  /* 0x00000000004a7805 */ /* 0x000fc4000001ff00 */
[----:B------:R-:W-:Y:S02]  /*1a10*/  CS2R R76, SRZ ;  /* 0x00000000004c7805 */ /* 0x000fe4000001ff00 */
[----:B------:R-:W-:Y:S02]  /*1a20*/  CS2R R78, SRZ ;  /* 0x00000000004e7805 */ /* 0x000fe4000001ff00 */
[----:B------:R-:W-:Y:S02]  /*1a30*/  CS2R R80, SRZ ;  /* 0x0000000000507805 */ /* 0x000fe4000001ff00 */
[----:B------:R-:W-:Y:S02]  /*1a40*/  CS2R R82, SRZ ;  /* 0x0000000000527805 */ /* 0x000fe4000001ff00 */
[----:B------:R-:W-:Y:S02]  /*1a50*/  CS2R R84, SRZ ;  /* 0x0000000000547805 */ /* 0x000fe4000001ff00 */
        /* <DEDUP_REMOVED lines=32> */
[----:B------:R-:W-:Y:S01]  /*1c60*/  CS2R R150, SRZ ;  /* 0x0000000000967805 */ /* 0x000fe2000001ff00 */
[----:B-1----:R-:W-:Y:S06]  /*1c70*/  @!P0 BRA `(.L_x_14) ;  /* 0x0000001000548947 */ /* 0x002fec0003800000 */
[----:B------:R-:W-:-:S06]  /*1c80*/  UISETP.NE.AND UP0, UPT, UR23, 0x3, UPT ;  /* 0x000000031700788c */ /* 0x000fcc000bf05270 */
[----:B------:R-:W-:-:S13]  /*1c90*/  PLOP3.LUT P1, PT, PT, PT, UP0, 0x80, 0x0 ;  /* 0x000000000000781c */ /* 0x000fda0003f2f008 */
[----:B------:R-:W-:Y:S05]  /*1ca0*/  @!P1 BRA `(.L_x_15) ;  /* 0x0000000000049947 */ /* 0x000fea0003800000 */
[----:B------:R-:W-:Y:S01]  /*1cb0*/  BPT.TRAP 0x1 ;  /* 0x000000040000795c */ /* 0x000fe20000300000 */
.L_x_15:
[----:B------:R-:W-:Y:S01]  /*1cc0*/  ULEA UR6, UR5, UR14, 0x3 ;  /* 0x0000000e05067291 */ /* 0x000fe2000f8e183f */
[----:B------:R-:W-:-:S05]  /*1cd0*/  IMAD.U32 R0, RZ, RZ, UR4 ;  /* 0x00000004ff007e24 */ /* 0x000fca000f8e00ff */
[----:B------:R-:W-:-:S04]  /*1ce0*/  SHF.L.U32 R0, R0, 0x1f, RZ ;  /* 0x0000001f00007819 */ /* 0x000fc800000006ff */
[----:B------:R0:W1:Y:S01]  /*1cf0*/  SYNCS.PHASECHK.TRANS64.TRYWAIT P0, [UR6], R0 ;  /* 0x00000000ff0075a7 */ /* 0x0000620008000146 */
[----:B------:R-:W-:Y:S05]  /*1d00*/  @!P1 BRA `(.L_x_16) ;  /* 0x0000000000049947 */ /* 0x000fea0003800000 */
[----:B------:R-:W-:Y:S01]  /*1d10*/  BPT.TRAP 0x1 ;  /* 0x000000040000795c */ /* 0x000fe20000300000 */
.L_x_16:
[----:B-1----:R-:W-:Y:S05]  /*1d20*/  @P0 BRA `(.L_x_17) ;  /* 0x0000000000080947 */ /* 0x002fea0003800000 */
[----:B------:R-:W1:Y:S02]  /*1d30*/  SYNCS.PHASECHK.TRANS64.TRYWAIT P0, [UR6], R0 ;  /* 0x00000000ff0075a7 */ /* 0x000e640008000146 */
[----:B-1----:R-:W-:Y:S05]  /*1d40*/  @!P0 BRA `(.L_x_18) ;  /* 0x000000e800d08947 */ /* 0x002fea0003800000 */
.L_x_17:
[----:B------:R2:W-:Y:S01]  /*1d50*/  STL [R1+0x74], RZ ;  /* 0x000074ff01007387 */ /* 0x0005e20000100800 */
[----:B------:R-:W-:Y:S01]  /*1d60*/  UIADD3 UR6, UR14, 0x12200, URZ ;  /* 0x000122000e067890 */ /* 0x000fe2000fffe03f */
[----:B------:R-:W-:Y:S01]  /*1d70*/  WARPGROUP.ARRIVE ;  /* 0x00000000000079c5 */ /* 0x000fe20000000000 */
[----:B------:R-:W-:Y:S01]  /*1d80*/  ULDC UR7, c[0x0][0x50c] ;  /* 0x0001430000077ab9 */ /* 0x000fe20000000800 */
[----:B------:R2:W-:Y:S01]  /*1d90*/  STL [R1+0x70], RZ ;  /* 0x000070ff01007387 */ /* 0x0005e20000100800 */
[----:B------:R-:W-:Y:S01]  /*1da0*/  UISETP.NE.AND UP0, UPT, UR7, 0x1, UPT ;  /* 0x000000010700788c */ /* 0x000fe2000bf05270 */
[----:B01----:R-:W-:Y:S01]  /*1db0*/  IMAD.MOV.U32 R0, RZ, RZ, RZ ;  /* 0x000000ffff007224 */ /* 0x003fe200078e00ff */
[----:B------:R-:W-:Y:S01]  /*1dc0*/  USHF.R.U32.HI UR6, URZ, 0x4, UR6 ;  /* 0x000000043f067899 */ /* 0x000fe20008011606 */
[----:B------:R2:W-:Y:S01]  /*1dd0*/  STL [R1+0x6c], RZ ;  /* 0x00006cff01007387 */ /* 0x0005e20000100800 */
[----:B------:R-:W-:Y:S01]  /*1de0*/  USEL UR7, URZ, 0x1, UP0 ;  /* 0x000000013f077887 */ /* 0x000fe20008000000 */
[----:B------:R-:W-:Y:S01]  /*1df0*/  CS2R R2, SRZ ;  /* 0x0000000000027805 */ /* 0x000fe2000001ff00 */
[----:B------:R-:W-:Y:S01]  /*1e00*/  ULOP3.LUT UR6, UR6, 0x3fff, URZ, 0xc0, !UPT ;  /* 0x00003fff06067892 */ /* 0x000fe2000f8ec03f */
[----:B------:R2:W-:Y:S01]  /*1e10*/  STL [R1+0x68], RZ ;  /* 0x000068ff01007387 */ /* 0x0005e20000100800 */
[----:B------:R-:W-:Y:S01]  /*1e20*/  ULOP3.LUT UR8, UR15, 0x10000, URZ, 0xfc, !UPT ;  /* 0x000100000f087892 */ /* 0x000fe2000f8efc3f */
[----:B------:R-:W-:Y:S01]  /*1e30*/  CS2R R4, SRZ ;  /* 0x0000000000047805 */ /* 0x000fe2000001ff00 */
[----:B------:R-:W-:Y:S01]  /*1e40*/  ULOP3.LUT UR6, UR6, 0x10000, URZ, 0xfc, !UPT ;  /* 0x0001000006067892 */ /* 0x000fe2000f8efc3f */
[----:B------:R2:W-:Y:S01]  /*1e50*/  STL [R1+0x64], RZ ;  /* 0x000064ff01007387 */ /* 0x0005e20000100800 */
[----:B------:R-:W-:Y:S01]  /*1e60*/  ISETP.NE.AND P0, PT, RZ, UR7, PT ;  /* 0x00000007ff007c0c */ /* 0x000fe2000bf05270 */
[----:B------:R-:W-:Y:S01]  /*1e70*/  ULEA UR8, UR5, UR8, 0x8 ;  /* 0x0000000805087291 */ /* 0x000fe2000f8e403f */
[----:B------:R-:W-:Y:S01]  /*1e80*/  CS2R R6, SRZ ;  /* 0x0000000000067805 */ /* 0x000fe2000001ff00 */
[----:B------:R2:W-:Y:S01]  /*1e90*/  STL [R1+0x60], RZ ;  /* 0x000060ff01007387 */ /* 0x0005e20000100800 */
[----:B------:R-:W-:Y:S01]  /*1ea0*/  ULEA UR10, UR5, UR6, 0x9 ;  /* 0x00000006050a7291 */ /* 0x000fe2000f8e483f */
[----:B------:R-:W-:Y:S01]  /*1eb0*/  CS2R R8, SRZ ;  /* 0x0000000000087805 */ /* 0x000fe2000001ff00 */
[----:B------:R-:W-:Y:S01]  /*1ec0*/  UMOV UR9, 0xc0000010 ;  /* 0xc000001000097882 */ /* 0x000fe20000000000 */
[----:B------:R2:W-:Y:S01]  /*1ed0*/  STL [R1+0x5c], RZ ;  /* 0x00005cff01007387 */ /* 0x0005e20000100800 */
[----:B------:R-:W-:Y:S01]  /*1ee0*/  UMOV UR11, 0xc0000010 ;  /* 0xc0000010000b7882 */ /* 0x000fe20000000000 */
[----:B------:R-:W-:Y:S01]  /*1ef0*/  UMOV UR6, 0x1 ;  /* 0x0000000100067882 */ /* 0x000fe20000000000 */
[----:B------:R-:W-:Y:S01]  /*1f00*/  CS2R R10, SRZ ;  /* 0x00000000000a7805 */ /* 0x000fe2000001ff00 */
[----:B------:R2:W-:Y:S01]  /*1f10*/  STL [R1+0x58], RZ ;  /* 0x000058ff01007387 */ /* 0x0005e20000100800 */
[----:B------:R-:W-:Y:S01]  /*1f20*/  CS2R R12, SRZ ;  /* 0x00000000000c7805 */ /* 0x000fe2000001ff00 */
[----:B------:R-:W-:Y:S01]  /*1f30*/  QGMMA.64x256x32.F32.E4M3.E4M3 R24, gdesc[UR8], RZ, !UPT, gsb0 ;  /* 0x03e00000081879f3 */ /* 0x000fe2000c0008ff */
        /* <DEDUP_REMOVED lines=55> */
[----:B------:R-:W-:Y:S01]  /*22b0*/  CS2R R224, SRZ ;  /* 0x0000000000e07805 */ /* 0x000fe2000001ff00 */
[----:B------:R-:W-:Y:S01]  /*22c0*/  IMAD.MOV.U32 R226, RZ, RZ, RZ ;  /* 0x000000ffffe27224 */ /* 0x000fe200078e00ff */
[----:B------:R2:W-:Y:S04]  /*22d0*/  STL [R1+0x1c], RZ ;  /* 0x00001cff01007387 */ /* 0x0005e80000100800 */
[----:B------:R2:W-:Y:S04]  /*22e0*/  STL [R1+0x18], RZ ;  /* 0x000018ff01007387 */ /* 0x0005e80000100800 */
[----:B------:R2:W-:Y:S04]  /*22f0*/  STL [R1+0x14], RZ ;  /* 0x000014ff01007387 */ /* 0x0005e80000100800 */
[----:B------:R2:W-:Y:S04]  /*2300*/  STL [R1+0x10], RZ ;  /* 0x000010ff01007387 */ /* 0x0005e80000100800 */
[----:B------:R2:W-:Y:S04]  /*2310*/  STL [R1+0xc], RZ ;  /* 0x00000cff01007387 */ /* 0x0005e80000100800 */
[----:B------:R2:W-:Y:S04]  /*2320*/  STL [R1+0x8], RZ ;  /* 0x000008ff01007387 */ /* 0x0005e80000100800 */
[----:B------:R2:W-:Y:S04]  /*2330*/  STL [R1+0x4], RZ ;  /* 0x000004ff01007387 */ /* 0x0005e80000100800 */
[----:B------:R2:W-:Y:S01]  /*2340*/  STL [R1], RZ ;  /* 0x000000ff01007387 */ /* 0x0005e20000100800 */
[----:B------:R-:W-:Y:S05]  /*2350*/  @!P0 BRA `(.L_x_19) ;  /* 0x0000000800808947 */ /* 0x000fea0003800000 */
[----:B------:R-:W-:Y:S02]  /*2360*/  WARPGROUP.DEPBAR.LE gsb0, 0x0 ;  /* 0x00008000000079c5 */ /* 0x000fe40000010000 */
[----:B------:R-:W-:-:S01]  /*2370*/  FADD R227, RZ, R122 ;  /* 0x0000007affe37221 */ /* 0x000fc20000000000 */
[----:B------:R-:W-:Y:S01]  /*2380*/  FADD R226, RZ, R24 ;  /* 0x00000018ffe27221 */ /* 0x000fe20000000000 */
[----:B------:R-:W-:-:S01]  /*2390*/  FADD R225, RZ, R25 ;  /* 0x00000019ffe17221 */ /* 0x000fc20000000000 */
[----:B------:R-:W-:Y:S01]  /*23a0*/  FADD R224, RZ, R26 ;  /* 0x0000001affe07221 */ /* 0x000fe20000000000 */
[----:B------:R-:W-:-:S01]  /*23b0*/  FADD R223, RZ, R27 ;  /* 0x0000001bffdf7221 */ /* 0x000fc20000000000 */
[----:B------:R0:W-:Y:S01]  /*23c0*/  STL [R1], R227 ;  /* 0x000000e301007387 */ /* 0x0001e20000100800 */
[----:B------:R-:W-:-:S01]  /*23d0*/  FADD R222, RZ, R28 ;  /* 0x0000001cffde7221 */ /* 0x000fc20000000000 */
[----:B------:R-:W-:Y:S01]  /*23e0*/  FADD R221, RZ, R29 ;  /* 0x0000001dffdd7221 */ /* 0x000fe20000000000 */
[----:B------:R-:W-:-:S01]  /*23f0*/  FADD R220, RZ, R30 ;  /* 0x0000001effdc7221 */ /* 0x000fc20000000000 */
[----:B------:R-:W-:Y:S01]  /*2400*/  FADD R219, RZ, R31 ;  /* 0x0000001fffdb7221 */ /* 0x000fe20000000000 */
[----:B------:R-:W-:-:S01]  /*2410*/  FADD R218, RZ, R32 ;  /* 0x00000020ffda7221 */ /* 0x000fc20000000000 */
[----:B------:R-:W-:Y:S01]  /*2420*/  FADD R217, RZ, R33 ;  /* 0x00000021ffd97221 */ /* 0x000fe20000000000 */
[----:B------:R-:W-:-:S01]  /*2430*/  FADD R216, RZ, R34 ;  /* 0x00000022ffd87221 */ /* 0x000fc20000000000 */
[----:B------:R-:W-:Y:S01]  /*2440*/  FADD R215, RZ, R35 ;  /* 0x00000023ffd77221 */ /* 0x000fe20000000000 */
[----:B------:R-:W-:-:S01]  /*2450*/  FADD R214, RZ, R36 ;  /* 0x00000024ffd67221 */ /* 0x000fc20000000000 */
[----:B0-----:R-:W-:Y:S01]  /*2460*/  FADD R227, RZ, R123 ;  /* 0x0000007bffe37221 */ /* 0x001fe20000000000 */
[----:B------:R-:W-:-:S01]  /*2470*/  FADD R213, RZ, R37 ;  /* 0x00000025ffd57221 */ /* 0x000fc20000000000 */
[----:B------:R-:W-:Y:S01]  /*2480*/  FADD R212, RZ, R38 ;  /* 0x00000026ffd47221 */ /* 0x000fe20000000000 */
[----:B------:R-:W-:-:S01]  /*2490*/  FADD R211, RZ, R39 ;  /* 0x00000027ffd37221 */ /* 0x000fc20000000000 */
[----:B------:R-:W-:Y:S01]  /*24a0*/  FADD R210, RZ, R40 ;  /* 0x00000028ffd27221 */ /* 0x000fe20000000000 */
[----:B------:R0:W-:Y:S01]  /*24b0*/  STL [R1+0x4], R227 ;  /* 0x000004e301007387 */ /* 0x0001e20000100800 */
        /* <DEDUP_REMOVED lines=93> */
[----:B------:R-:W-:Y:S01]  /*2a90*/  UMOV UR6, URZ ;  /* 0x0000003f00067c82 */ /* 0x000fe20008000000 */
[----:B0-----:R-:W-:-:S05]  /*2aa0*/  FADD R227, RZ, R130 ;  /* 0x00000082ffe37221 */ /* 0x001fca0000000000 */
[----:B------:R0:W-:Y:S02]  /*2ab0*/  STL [R1+0x20], R227 ;  /* 0x000020e301007387 */ /* 0x0001e40000100800 */
        /* <DEDUP_REMOVED lines=42> */
.L_x_19:
[----:B------:R-:W-:-:S04]  /*2d60*/  UIADD3 UR16, UR5, 0x1, URZ ;  /* 0x0000000105107890 */ /* 0x000fc8000fffe03f */
[----:B------:R-:W-:-:S04]  /*2d70*/  UISETP.NE.AND UP0, UPT, UR16, 0x12, UPT ;  /* 0x000000121000788c */ /* 0x000fc8000bf05270 */
[----:B------:R-:W-:Y:S02]  /*2d80*/  USEL UR8, URZ, 0x1, UP0 ;  /* 0x000000013f087887 */ /* 0x000fe40008000000 */
[----:B------:R-:W-:Y:S02]  /*2d90*/  USEL UR16, UR16, URZ, UP0 ;  /* 0x0000003f10107287 */ /* 0x000fe40008000000 */
[----:B------:R-:W-:-:S06]  /*2da0*/  ULOP3.LUT UR8, UR4, UR8, URZ, 0x3c, !UPT ;  /* 0x0000000804087292 */ /* 0x000fcc000f8e3c3f */
[----:B0-----:R-:W-:Y:S01]  /*2db0*/  IMAD.U32 R227, RZ, RZ, UR8 ;  /* 0x00000008ffe37e24 */ /* 0x001fe2000f8e00ff */
[----:B------:R-:W-:-:S06]  /*2dc0*/  UMOV UR8, 0x1 ;  /* 0x0000000100087882 */ /* 0x000fcc0000000000 */
.L_x_14:
[----:B------:R-:W-:-:S04]  /*2dd0*/  UISETP.LT.AND UP0, UPT, UR12, 0x1, UPT ;  /* 0x000000010c00788c */ /* 0x000fc8000bf01270 */
[----:B------:R-:W-:-:S04]  /*2de0*/  USEL UR9, UR12, 0x1, UP0 ;  /* 0x000000010c097887 */ /* 0x000fc80008000000 */
[----:B------:R-:W-:-:S04]  /*2df0*/  UIADD3 UR9, UR12, -UR9, URZ ;  /* 0x800000090c097290 */ /* 0x000fc8000fffe03f */
[----:B------:R-:W-:-:S06]  /*2e00*/  UISETP.GE.AND UP0, UPT, UR9, 0x1, UPT ;  /* 0x000000010900788c */ /* 0x000fcc000bf06270 */
[----:B------:R-:W-:-:S13]  /*2e10*/  PLOP3.LUT P0, PT, PT, PT, UP0, 0x80, 0x0 ;  /* 0x000000000000781c */ /* 0x000fda0003f0f008 */
[----:B------:R-:W-:Y:S05]  /*2e20*/  @!P0 BRA `(.L_x_20) ;  /* 0x0000001000708947 */ /* 0x000fea0003800000 */
[----:B------:R-:W-:Y:S01]  /*2e30*/  IMAD.U32 R228, RZ, RZ, UR9 ;  /* 0x00000009ffe47e24 */ /* 0x000fe2000f8e00ff */
[----:B------:R-:W-:Y:S01]  /*2e40*/  UMOV UR17, UR5 ;  /* 0x0000000500117c82 */ /* 0x000fe20008000000 */
[----:B------:R-:W-:-:S05]  /*2e50*/  ULDC UR24, c[0x0][0x50c] ;  /* 0x0001430000187ab9 */ /* 0x000fca0000000800 */
.L_x_28:
[----:B------:R-:W-:-:S06]  /*2e60*/  UISETP.NE.AND UP0, UPT, UR23, 0x3, UPT ;  /* 0x000000031700788c */ /* 0x000fcc000bf05270 */
[----:B------:R-:W-:-:S13]  /*2e70*/  PLOP3.LUT P1, PT, PT, PT, UP0, 0x80, 0x0 ;  /* 0x000000000000781c */ /* 0x000fda0003f2f008 */
[----:B01----:R-:W-:Y:S05]  /*2e80*/  @!P1 BRA `(.L_x_21) ;  /* 0x0000000000049947 */ /* 0x003fea0003800000 */
[----:B------:R-:W-:Y:S01]  /*2e90*/  BPT.TRAP 0x1 ;  /* 0x000000040000795c */ /* 0x000fe20000300000 */
.L_x_21:
[----:B------:R-:W0:Y:S01]  /*2ea0*/  S2UR UR9, SR_CgaCtaId ;  /* 0x00000000000979c3 */ /* 0x000e220000008800 */
[----:B------:R-:W-:Y:S01]  /*2eb0*/  UMOV UR14, 0x400 ;  /* 0x00000400000e7882 */ /* 0x000fe20000000000 */
[----:B------:R-:W-:Y:S01]  /*2ec0*/  SHF.L.U32 R229, R227, 0x1f, RZ ;  /* 0x0000001fe3e57819 */ /* 0x000fe200000006ff */
[----:B0-----:R-:W-:-:S04]  /*2ed0*/  ULEA UR14, UR9, UR14, 0x18 ;  /* 0x0000000e090e7291 */ /* 0x001fc8000f8ec03f */
[----:B------:R-:W-:-:S09]  /*2ee0*/  ULEA UR9, UR16, UR14, 0x3 ;  /* 0x0000000e10097291 */ /* 0x000fd2000f8e183f */
[----:B------:R0:W1:Y:S01]  /*2ef0*/  SYNCS.PHASECHK.TRANS64.TRYWAIT P0, [UR9], R229 ;  /* 0x000000e5ff0075a7 */ /* 0x0000620008000149 */
[----:B------:R-:W-:Y:S05]  /*2f00*/  @!P1 BRA `(.L_x_22) ;  /* 0x0000000000049947 */ /* 0x000fea0003800000 */
[----:B------:R-:W-:Y:S01]  /*2f10*/  BPT.TRAP 0x1 ;  /* 0x000000040000795c */ /* 0x000fe20000300000 */
.L_x_22:
[----:B-1----:R-:W-:Y:S05]  /*2f20*/  @P0 BRA `(.L_x_23) ;  /* 0x0000000000080947 */ /* 0x002fea0003800000 */
[----:B------:R-:W1:Y:S02]  /*2f30*/  SYNCS.PHASECHK.TRANS64.TRYWAIT P0, [UR9], R229 ;  /* 0x000000e5ff0075a7 */ /* 0x000e640008000149 */
[----:B-1----:R-:W-:Y:S05]  /*2f40*/  @!P0 BRA `(.L_x_24) ;  /* 0x000000d800688947 */ /* 0x002fea0003800000 */
.L_x_23:
[----:B------:R-:W-:Y:S01]  /*2f50*/  UIADD3 UR9, UR14, 0x12200, URZ ;  /* 0x000122000e097890 */ /* 0x000fe2000fffe03f */
[----:B------:R-:W-:Y:S01]  /*2f60*/  WARPGROUP.ARRIVE ;  /* 0x00000000000079c5 */ /* 0x000fe20000000000 */
[----:B------:R-:W-:Y:S02]  /*2f70*/  UISETP.NE.AND UP0, UPT, UR7, URZ, UPT ;  /* 0x0000003f0700728c */ /* 0x000fe4000bf05270 */
[----:B------:R-:W-:Y:S02]  /*2f80*/  USHF.R.U32.HI UR9, URZ, 0x4, UR9 ;  /* 0x000000043f097899 */ /* 0x000fe40008011609 */
[----:B------:R-:W-:Y:S02]  /*2f90*/  USEL UR8, UR8, URZ, !UP0 ;  /* 0x0000003f08087287 */ /* 0x000fe4000c000000 */
[----:B------:R-:W-:Y:S02]  /*2fa0*/  ULOP3.LUT UR9, UR9, 0x3fff, URZ, 0xc0, !UPT ;  /* 0x00003fff09097892 */ /* 0x000fe4000f8ec03f */
[----:B------:R-:W-:-:S02]  /*2fb0*/  ULOP3.LUT UR7, UR15, 0x10000, URZ, 0xfc, !UPT ;  /* 0x000100000f077892 */ /* 0x000fc4000f8efc3f */
[----:B------:R-:W-:Y:S02]  /*2fc0*/  ULOP3.LUT UR9, UR9, 0x10000, URZ, 0xfc, !UPT ;  /* 0x0001000009097892 */ /* 0x000fe4000f8efc3f */
[----:B------:R-:W-:Y:S02]  /*2fd0*/  UISETP.NE.U32.AND UP0, UPT, UR8, URZ, UPT ;  /* 0x0000003f0800728c */ /* 0x000fe4000bf05070 */
[----:B------:R-:W-:Y:S02]  /*2fe0*/  ULEA UR8, UR16, UR7, 0x8 ;  /* 0x0000000710087291 */ /* 0x000fe4000f8e403f */
[----:B------:R-:W-:Y:S01]  /*2ff0*/  ULEA UR10, UR16, UR9, 0x9 ;  /* 0x00000009100a7291 */ /* 0x000fe2000f8e483f */
[----:B------:R-:W-:Y:S02]  /*3000*/  UMOV UR11, 0xc0000010 ;  /* 0xc0000010000b7882 */ /* 0x000fe40000000000 */
[----:B------:R-:W-:Y:S01]  /*3010*/  UMOV UR9, 0xc0000010 ;  /* 0xc000001000097882 */ /* 0x000fe20000000000 */
[----:B------:R-:W-:-:S05]  /*3020*/  UIADD3 UR6, UR6, 0x1, URZ ;  /* 0x0000000106067890 */ /* 0x000fca000fffe03f */
[----:B------:R-:W-:Y:S01]  /*3030*/  QGMMA.64x256x32.F32.E4M3.E4M3 R24, gdesc[UR8], R24, UP0, gsb0 ;  /* 0x03e00000081879f3 */ /* 0x000fe2000b800818 */
[----:B------:R-:W-:-:S04]  /*3040*/  UISETP.NE.AND UP0, UPT, UR6, UR24, UPT ;  /* 0x000000180600728c */ /* 0x000fc8000bf05270 */
[----:B------:R-:W-:-:S06]  /*3050*/  USEL UR7, URZ, 0x1, UP0 ;  /* 0x000000013f077887 */ /* 0x000fcc0008000000 */
[----:B------:R-:W-:Y:S01]  /*3060*/  ISETP.NE.AND P0, PT, RZ, UR7, PT ;  /* 0x00000007ff007c0c */ /* 0x000fe2000bf05270 */
[----:B------:R-:W-:-:S12]  /*3070*/  WARPGROUP.DEPBAR.LE gsb0, 0x1 ;  /* 0x00008000000079c5 */ /* 0x000fd80000010100 */
[----:B------:R-:W-:Y:S05]  /*3080*/  @!P0 BRA `(.L_x_25) ;  /* 0x0000000c00808947 */ /* 0x000fea0003800000 */
[----:B------:R-:W-:Y:S02]  /*3090*/  WARPGROUP.DEPBAR.LE gsb0, 0x0 ;  /* 0x00008000000079c5 */ /* 0x000fe40000010000 */
[----:B------:R-:W-:-:S01]  /*30a0*/  FADD R226, R24, R226 ;  /* 0x000000e218e27221 */ /* 0x000fc20000000000 */
[----:B------:R-:W-:Y:S01]  /*30b0*/  FADD R225, R25, R225 ;  /* 0x000000e119e17221 */ /* 0x000fe20000000000 */
[----:B------:R1:W-:Y:S01]  /*30c0*/  STL [R1+0x88], R227 ;  /* 0x000088e301007387 */ /* 0x0003e20000100800 */
[----:B------:R-:W-:-:S01]  /*30d0*/  FADD R224, R26, R224 ;  /* 0x000000e01ae07221 */ /* 0x000fc20000000000 */
[----:B------:R-:W-:Y:S01]  /*30e0*/  FADD R223, R27, R223 ;  /* 0x000000df1bdf7221 */ /* 0x000fe20000000000 */
[----:B------:R-:W-:-:S01]  /*30f0*/  FADD R222, R28, R222 ;  /* 0x000000de1cde7221 */ /* 0x000fc20000000000 */
[----:B------:R-:W-:Y:S01]  /*3100*/  FADD R221, R29, R221 ;  /* 0x000000dd1ddd7221 */ /* 0x000fe20000000000 */
[----:B-1----:R-:W3:Y:S04]  /*3110*/  LDL.LU R227, [R1+0x30] ;  /* 0x0000300001e37983 */ /* 0x002ee80000300800 */
[----:B------:R1:W-:Y:S01]  /*3120*/  STL [R1+0x8c], R226 ;  /* 0x00008ce201007387 */ /* 0x0003e20000100800 */
[----:B------:R-:W-:-:S01]  /*3130*/  FADD R220, R30, R220 ;  /* 0x000000dc1edc7221 */ /* 0x000fc20000000000 */
[----:B------:R-:W-:-:S02]  /*3140*/  FADD R219, R31, R219 ;  /* 0x000000db1fdb7221 */ /* 0x000fc40000000000 */
[----:B-1----:R-:W4:Y:S04]  /*3150*/  LDL.LU R226, [R1+0x2c] ;  /* 0x00002c0001e27983 */ /* 0x002f280000300800 */
[----:B------:R1:W-:Y:S01]  /*3160*/  STL [R1+0x90], R225 ;  /* 0x000090e101007387 */ /* 0x0003e20000100800 */
[----:B------:R-:W-:-:S03]  /*3170*/  FADD R218, R32, R218 ;  /* 0x000000da20da7221 */ /* 0x000fc60000000000 */
[----:B-1----:R-:W2:Y:S04]  /*3180*/  LDL.LU R225, [R1+0x28] ;  /* 0x0000280001e17983 */ /* 0x002ea80000300800 */
        /* <DEDUP_REMOVED lines=9> */
[----:B------:R1:W-:Y:S04]  /*3220*/  STL [R1+0xa0], R221 ;  /* 0x0000a0dd01007387 */ /* 0x0003e80000100800 */
        /* <DEDUP_REMOVED lines=12> */
[----:B-1----:R-:W2:Y:S01]  /*32f0*/  LDL.LU R215, [R1] ;  /* 0x0000000001d77983 */ /* 0x002ea20000300800 */
[----:B------:R-:W-:-:S01]  /*3300*/  FADD R214, R36, R214 ;  /* 0x000000d624d67221 */ /* 0x000fc20000000000 */
[----:B------:R-:W-:Y:S01]  /*3310*/  FADD R213, R37, R213 ;  /* 0x000000d525d57221 */ /* 0x000fe20000000000 */
[----:B------:R-:W-:-:S01]  /*3320*/  FADD R212, R38, R212 ;  /* 0x000000d426d47221 */ /* 0x000fc20000000000 */
[----:B------:R-:W-:Y:S01]  /*3330*/  FADD R211, R39, R211 ;  /* 0x000000d327d37221 */ /* 0x000fe20000000000 */
[----:B------:R-:W-:-:S01]  /*3340*/  FADD R210, R40, R210 ;  /* 0x000000d228d27221 */ /* 0x000fc20000000000 */
[----:B------:R-:W-:Y:S01]  /*3350*/  STL [R1+0xbc], R214 ;  /* 0x0000bcd601007387 */ /* 0x000fe20000100800 */
        /* <DEDUP_REMOVED lines=11> */
[----:B------:R1:W-:Y:S01]  /*3410*/  STL [R1+0xc8], R211 ;  /* 0x0000c8d301007387 */ /* 0x0003e20000100800 */
[----:B------:R-:W-:-:S01]  /*3420*/  FADD R200, R50, R200 ;  /* 0x000000c832c87221 */ /* 0x000fc20000000000 */
[----:B------:R-:W-:Y:S01]  /*3430*/  FADD R199, R51, R199 ;  /* 0x000000c733c77221 */ /* 0x000fe20000000000 */
        /* <DEDUP_REMOVED lines=69> */
[----:B-----5:R-:W-:Y:S01]  /*3890*/  FADD R0, R121, R0 ;  /* 0x0000000079007221 */ /* 0x020fe20000000000 */
[----:B---3--:R-:W-:-:S01]  /*38a0*/  FADD R227, R134, R227 ;  /* 0x000000e386e37221 */ /* 0x008fc20000000000 */
[----:B----4-:R-:W-:Y:S01]  /*38b0*/  FADD R226, R133, R226 ;  /* 0x000000e285e27221 */ /* 0x010fe20000000000 */
[----:B--2---:R-:W-:-:S01]  /*38c0*/  FADD R225, R132, R225 ;  /* 0x000000e184e17221 */ /* 0x004fc20000000000 */
        /* <DEDUP_REMOVED lines=9> */
[----:B------:R-:W-:-:S05]  /*3960*/  FADD R215, R122, R215 ;  /* 0x000000d77ad77221 */ /* 0x000fca0000000000 */
[----:B------:R2:W-:Y:S04]  /*3970*/  STL [R1], R215 ;  /* 0x000000d701007387 */ /* 0x0005e80000100800 */
[----:B------:R3:W-:Y:S04]  /*3980*/  STL [R1+0x4], R216 ;  /* 0x000004d801007387 */ /* 0x0007e80000100800 */
        /* <DEDUP_REMOVED lines=8> */
[----:B-1----:R-:W4:Y:S04]  /*3a10*/  LDL.LU R211, [R1+0x34] ;  /* 0x0000340001d37983 */ /* 0x002f280000300800 */
[----:B------:R1:W-:Y:S04]  /*3a20*/  STL [R1+0x28], R225 ;  /* 0x000028e101007387 */ /* 0x0003e80000100800 */
[----:B------:R-:W4:Y:S04]  /*3a30*/  LDL.LU R212, [R1+0x38] ;  /* 0x0000380001d47983 */ /* 0x000f280000300800 */
[----:B------:R1:W-:Y:S04]  /*3a40*/  STL [R1+0x2c], R226 ;  /* 0x00002ce201007387 */ /* 0x0003e80000100800 */
[----:B------:R-:W4:Y:S04]  /*3a50*/  LDL.LU R213, [R1+0x3c] ;  /* 0x00003c0001d57983 */ /* 0x000f280000300800 */
[----:B------:R1:W-:Y:S04]  /*3a60*/  STL [R1+0x30], R227 ;  /* 0x000030e301007387 */ /* 0x0003e80000100800 */
[----:B------:R-:W4:Y:S04]  /*3a70*/  LDL.LU R214, [R1+0x40] ;  /* 0x0000400001d67983 */ /* 0x000f280000300800 */
[----:B--2---:R-:W2:Y:S04]  /*3a80*/  LDL.LU R215, [R1+0x44] ;  /* 0x0000440001d77983 */ /* 0x004ea80000300800 */
[----:B---3--:R-:W3:Y:S04]  /*3a90*/  LDL.LU R216, [R1+0x48] ;  /* 0x0000480001d87983 */ /* 0x008ee80000300800 */
[----:B----4-:R-:W4:Y:S04]  /*3aa0*/  LDL.LU R217, [R1+0x4c] ;  /* 0x00004c0001d97983 */ /* 0x010f280000300800 */
[----:B0-----:R-:W4:Y:S04]  /*3ab0*/  LDL.LU R218, [R1+0x50] ;  /* 0x0000500001da7983 */ /* 0x001f280000300800 */
[----:B------:R-:W4:Y:S04]  /*3ac0*/  LDL.LU R219, [R1+0x54] ;  /* 0x0000540001db7983 */ /* 0x000f280000300800 */
[----:B------:R-:W4:Y:S04]  /*3ad0*/  LDL.LU R220, [R1+0x58] ;  /* 0x0000580001dc7983 */ /* 0x000f280000300800 */
[----:B------:R-:W4:Y:S04]  /*3ae0*/  LDL.LU R221, [R1+0x5c] ;  /* 0x00005c0001dd7983 */ /* 0x000f280000300800 */
[----:B------:R-:W4:Y:S04]  /*3af0*/  LDL.LU R222, [R1+0x60] ;  /* 0x0000600001de7983 */ /* 0x000f280000300800 */
[----:B------:R-:W4:Y:S04]  /*3b00*/  LDL.LU R223, [R1+0x64] ;  /* 0x0000640001df7983 */ /* 0x000f280000300800 */
[----:B------:R-:W4:Y:S04]  /*3b10*/  LDL.LU R224, [R1+0x68] ;  /* 0x0000680001e07983 */ /* 0x000f280000300800 */
[----:B-1----:R-:W4:Y:S04]  /*3b20*/  LDL.LU R225, [R1+0x6c] ;  /* 0x00006c0001e17983 */ /* 0x002f280000300800 */
[----:B------:R-:W4:Y:S04]  /*3b30*/  LDL.LU R226, [R1+0x70] ;  /* 0x0000700001e27983 */ /* 0x000f280000300800 */
[----:B------:R-:W4:Y:S01]  /*3b40*/  LDL.LU R227, [R1+0x74] ;  /* 0x0000740001e37983 */ /* 0x000f220000300800 */
[----:B------:R-:W-:-:S05]  /*3b50*/  FADD R211, R135, R211 ;  /* 0x000000d387d37221 */ /* 0x000fca0000000000 */
[----:B------:R0:W-:Y:S01]  /*3b60*/  STL [R1+0x34], R211 ;  /* 0x000034d301007387 */ /* 0x0001e20000100800 */
[----:B------:R-:W-:-:S03]  /*3b70*/  FADD R212, R136, R212 ;  /* 0x000000d488d47221 */ /* 0x000fc60000000000 */
[----:B0-----:R1:W5:Y:S01]  /*3b80*/  LDL.LU R211, [R1+0xc8] ;  /* 0x0000c80001d37983 */ /* 0x0013620000300800 */
[----:B------:R-:W-:-:S03]  /*3b90*/  FADD R213, R137, R213 ;  /* 0x000000d589d57221 */ /* 0x000fc60000000000 */
[----:B------:R0:W-:Y:S01]  /*3ba0*/  STL [R1+0x38], R212 ;  /* 0x000038d401007387 */ /* 0x0001e20000100800 */
[----:B------:R-:W-:-:S01]  /*3bb0*/  FADD R214, R138, R214 ;  /* 0x000000d68ad67221 */ /* 0x000fc20000000000 */
[----:B--2---:R-:W-:Y:S02]  /*3bc0*/  FADD R215, R139, R215 ;  /* 0x000000d78bd77221 */ /* 0x004fe40000000000 */
[----:B0-----:R1:W5:Y:S01]  /*3bd0*/  LDL.LU R212, [R1+0xc4] ;  /* 0x0000c40001d47983 */ /* 0x0013620000300800 */
[----:B---3--:R-:W-:-:S03]  /*3be0*/  FADD R216, R140, R216 ;  /* 0x000000d88cd87221 */ /* 0x008fc60000000000 */
[----:B------:R0:W-:Y:S01]  /*3bf0*/  STL [R1+0x3c], R213 ;  /* 0x00003cd501007387 */ /* 0x0001e20000100800 */
[----:B----4-:R-:W-:-:S03]  /*3c00*/  FADD R217, R141, R217 ;  /* 0x000000d98dd97221 */ /* 0x010fc60000000000 */
[----:B0-----:R1:W5:Y:S01]  /*3c10*/  LDL.LU R213, [R1+0xc0] ;  /* 0x0000c00001d57983 */ /* 0x0013620000300800 */
[----:B------:R-:W-:-:S03]  /*3c20*/  FADD R218, R142, R218 ;  /* 0x000000da8eda7221 */ /* 0x000fc60000000000 */
[----:B------:R0:W-:Y:S01]  /*3c30*/  STL [R1+0x40], R214 ;  /* 0x000040d601007387 */ /* 0x0001e20000100800 */
[----:B------:R-:W-:-:S01]  /*3c40*/  FADD R219, R143, R219 ;  /* 0x000000db8fdb7221 */ /* 0x000fc20000000000 */
[----:B------:R-:W-:Y:S02]  /*3c50*/  FADD R220, R144, R220 ;  /* 0x000000dc90dc7221 */ /* 0x000fe40000000000 */
[----:B0-----:R1:W5:Y:S04]  /*3c60*/  LDL.LU R214, [R1+0xbc] ;  /* 0x0000bc0001d67983 */ /* 0x0013680000300800 */
[----:B------:R0:W-:Y:S01]  /*3c70*/  STL [R1+0x44], R215 ;  /* 0x000044d701007387 */ /* 0x0001e20000100800 */
[----:B------:R-:W-:-:S01]  /*3c80*/  FADD R221, R145, R221 ;  /* 0x000000dd91dd7221 */ /* 0x000fc20000000000 */
[----:B------:R-:W-:-:S02]  /*3c90*/  FADD R222, R146, R222 ;  /* 0x000000de92de7221 */ /* 0x000fc40000000000 */
[----:B0-----:R1:W5:Y:S04]  /*3ca0*/  LDL.LU R215, [R1+0xb8] ;  /* 0x0000b80001d77983 */ /* 0x0013680000300800 */
[----:B------:R0:W-:Y:S01]  /*3cb0*/  STL [R1+0x48], R216 ;  /* 0x000048d801007387 */ /* 0x0001e20000100800 */
[----:B------:R-:W-:-:S03]  /*3cc0*/  FADD R223, R147, R223 ;  /* 0x000000df93df7221 */ /* 0x000fc60000000000 */
        /* <DEDUP_REMOVED lines=13> */
[----:B------:R0:W-:Y:S04]  /*3da0*/  STL [R1+0x5c], R221 ;  /* 0x00005cdd01007387 */ /* 0x0001e80000100800 */
        /* <DEDUP_REMOVED lines=12> */
[----:B0-----:R1:W5:Y:S01]  /*3e70*/  LDL.LU R227, [R1+0x88] ;  /* 0x0000880001e37983 */ /* 0x0013620000300800 */
[----:B------:R-:W-:-:S05]  /*3e80*/  UMOV UR6, URZ ;  /* 0x0000003f00067c82 */ /* 0x000fca0008000000 */
.L_x_25:
[----:B------:R-:W-:Y:S05]  /*3e90*/  @!P1 BRA `(.L_x_26) ;  /* 0x0000000000049947 */ /* 0x000fea0003800000 */
[----:B------:R-:W-:Y:S01]  /*3ea0*/  BPT.TRAP 0x1 ;  /* 0x000000040000795c */ /* 0x000fe20000300000 */
.L_x_26:
[----:B------:R-:W-:Y:S02]  /*3eb0*/  UISETP.GT.U32.AND UP0, UPT, UR13, 0x1, UPT ;  /* 0x000000010d00788c */ /* 0x000fe4000bf04070 */
[----:B------:R-:W-:-:S04]  /*3ec0*/  ULEA UR8, UR17, UR14, 0x3 ;  /* 0x0000000e11087291 */ /* 0x000fc8000f8e183f */
[----:B------:R-:W-:Y:S01]  /*3ed0*/  UIADD3 UR8, UR8, 0x90, URZ ;  /* 0x0000009008087890 */ /* 0x000fe2000fffe03f */
[----:B------:R-:W-:-:S03]  /*3ee0*/  PLOP3.LUT P0, PT, PT, PT, UP0, 0x80, 0x0 ;  /* 0x000000000000781c */ /* 0x000fc60003f0f008 */
[----:B------:R-:W-:-:S09]  /*3ef0*/  UPRMT UR8, URZ, 0x654, UR8 ;  /* 0x000006543f087896 */ /* 0x000fd20008000008 */
[----:B------:R-:W-:Y:S01]  /*3f00*/  SYNCS.ARRIVE.TRANS64.RED.A1T0 RZ, [UR8], RZ ;  /* 0x000000ffffff79a7 */ /* 0x000fe20008100408 */
[----:B------:R-:W-:Y:S05]  /*3f10*/  @P0 BRA `(.L_x_27) ;  /* 0x0000000000040947 */ /* 0x000fea0003800000 */
[----:B------:R-:W-:Y:S01]  /*3f20*/  BPT.TRAP 0x1 ;  /* 0x000000040000795c */ /* 0x000fe20000300000 */
.L_x_27:
[----:B------:R-:W-:Y:S01]  /*3f30*/  UIADD3 UR16, UR16, 0x1, URZ ;  /* 0x0000000110107890 */ /* 0x000fe2000fffe03f */
[C---:B------:R-:W-:Y:S01]  /*3f40*/  ISETP.GT.AND P0, PT, R228.reuse, 0x1, PT ;  /* 0x00000001e400780c */ /* 0x040fe20003f04270 */
[----:B------:R-:W-:Y:S01]  /*3f50*/  UIADD3 UR17, UR17, 0x1, URZ ;  /* 0x0000000111117890 */ /* 0x000fe2000fffe03f */
[----:B------:R-:W-:Y:S01]  /*3f60*/  VIADD R228, R228, 0xffffffff ;  /* 0xffffffffe4e47836 */ /* 0x000fe20000000000 */
[----:B------:R-:W-:Y:S02]  /*3f70*/  UISETP.NE.AND UP0, UPT, UR16, 0x12, UPT ;  /* 0x000000121000788c */ /* 0x000fe4000bf05270 */
[----:B------:R-:W-:Y:S02]  /*3f80*/  UISETP.NE.AND UP1, UPT, UR17, 0x12, UPT ;  /* 0x000000121100788c */ /* 0x000fe4000bf25270 */
[----:B------:R-:W-:Y:S02]  /*3f90*/  USEL UR8, URZ, 0x1, UP0 ;  /* 0x000000013f087887 */ /* 0x000fe40008000000 */
[----:B------:R-:W-:-:S02]  /*3fa0*/  USEL UR16, UR16, URZ, UP0 ;  /* 0x0000003f10107287 */ /* 0x000fc40008000000 */
[----:B------:R-:W-:Y:S02]  /*3fb0*/  USEL UR17, UR17, URZ, UP1 ;  /* 0x0000003f11117287 */ /* 0x000fe40008800000 */
[----:B-----5:R-:W-:Y:S01]  /*3fc0*/  LOP3.LUT R227, R227, UR8, RZ, 0x3c, !PT ;  /* 0x00000008e3e37c12 */ /* 0x020fe2000f8e3cff */
[----:B------:R-:W-:Y:S01]  /*3fd0*/  UMOV UR8, 0x1 ;  /* 0x0000000100087882 */ /* 0x000fe20000000000 */
[----:B------:R-:W-:Y:S08]  /*3fe0*/  @P0 BRA `(.L_x_28) ;  /* 0xffffffec009c0947 */ /* 0x000ff0000383ffff */
.L_x_20:
[----:B------:R-:W-:-:S04]  /*3ff0*/  UISETP.NE.AND UP0, UPT, UR6, URZ, UPT ;  /* 0x0000003f0600728c */ /* 0x000fc8000bf05270 */
[----:B------:R-:W-:-:S06]  /*4000*/  USEL UR6, URZ, 0x1, !UP0 ;  /* 0x000000013f067887 */ /* 0x000fcc000c000000 */
[----:B------:R-:W-:-:S13]  /*4010*/  ISETP.NE.AND P0, PT, RZ, UR6, PT ;  /* 0x00000006ff007c0c */ /* 0x000fda000bf05270 */
[----:B------:R-:W-:Y:S05]  /*4020*/  @!P0 BRA `(.L_x_29) ;  /* 0x0000000c00dc8947 */ /* 0x000fea0003800000 */
[----:B------:R-:W3:Y:S04]  /*4030*/  LDL.LU R227, [R1+0x74] ;  /* 0x0000740001e37983 */ /* 0x000ee80000300800 */
[----:B---3--:R3:W-:Y:S04]  /*4040*/  STL [R1+0x88], R227 ;  /* 0x000088e301007387 */ /* 0x0087e80000100800 */
[----:B---3--:R-:W3:Y:S04]  /*4050*/  LDL.LU R227, [R1+0x70] ;  /* 0x0000700001e37983 */ /* 0x008ee80000300800 */
        /* <DEDUP_REMOVED lines=55> */
[----:B---3--:R-:W3:Y:S01]  /*43d0*/  LDL.LU R227, [R1] ;  /* 0x0000000001e37983 */ /* 0x008ee20000300800 */
[----:B------:R-:W-:-:S02]  /*43e0*/  WARPGROUP.DEPBAR.LE gsb0, 0x0 ;  /* 0x00008000000079c5 */ /* 0x000fc40000010000 */
[----:B------:R-:W-:Y:S01]  /*43f0*/  FADD R226, R24, R226 ;  /* 0x000000e218e27221 */ /* 0x000fe20000000000 */
        /* <DEDUP_REMOVED lines=97> */
[----:B---3--:R-:W-:-:S05]  /*4a10*/  FADD R227, R122, R227 ;  /* 0x000000e37ae37221 */ /* 0x008fca0000000000 */
[----:B------:R3:W-:Y:S04]  /*4a20*/  STL [R1], R227 ;  /* 0x000000e301007387 */ /* 0x0007e80000100800 */
[----:B---3--:R-:W3:Y:S02]  /*4a30*/  LDL.LU R227, [R1+0xf8] ;  /* 0x0000f80001e37983 */ /* 0x008ee40000300800 */
[----:B---3--:R-:W-:-:S05]  /*4a40*/  FADD R227, R123, R227 ;  /* 0x000000e37be37221 */ /* 0x008fca0000000000 */
[----:B------:R3:W-:Y:S04]  /*4a50*/  STL [R1+0x4], R227 ;  /* 0x000004e301007387 */ /* 0x0007e80000100800 */
        /* <DEDUP_REMOVED lines=83> */
[----:B------:R3:W-:Y:S02]  /*4f90*/  STL [R1+0x74], R227 ;  /* 0x000074e301007387 */ /* 0x0007e40000100800 */
.L_x_29:
[----:B------:R-:W-:Y:S02]  /*4fa0*/  WARPGROUP.DEPBAR.LE gsb0, 0x0 ;  /* 0x00008000000079c5 */ /* 0x000fe40000010000 */
[----:B------:R-:W4:Y:S02]  /*4fb0*/  LDC R24, c[0x0][0x28c] ;  /* 0x0000a300ff187b82 */ /* 0x000f240000000800 */
[----:B----4-:R-:W-:-:S13]  /*4fc0*/  ISETP.GE.AND P0, PT, R24, 0x1, PT ;  /* 0x000000011800780c */ /* 0x010fda0003f06270 */
[----:B------:R-:W-:Y:S05]  /*4fd0*/  @!P0 BRA `(.L_x_30) ;  /* 0x0000000000488947 */ /* 0x000fea0003800000 */
[----:B------:R-:W-:-:S06]  /*4fe0*/  UISETP.NE.AND UP0, UPT, UR23, 0x3, UPT ;  /* 0x000000031700788c */ /* 0x000fcc000bf05270 */
[----:B------:R-:W-:-:S13]  /*4ff0*/  PLOP3.LUT P0, PT, PT, PT, UP0, 0x80, 0x0 ;  /* 0x000000000000781c */ /* 0x000fda0003f0f008 */
[----:B------:R-:W-:Y:S05]  /*5000*/  @!P0 BRA `(.L_x_31) ;  /* 0x0000000000048947 */ /* 0x000fea0003800000 */
[----:B------:R-:W-:Y:S01]  /*5010*/  BPT.TRAP 0x1 ;  /* 0x000000040000795c */ /* 0x000fe20000300000 */
.L_x_31:
[----:B------:R-:W-:-:S04]  /*5020*/  UISETP.LT.AND UP0, UPT, UR12, 0x1, UPT ;  /* 0x000000010c00788c */ /* 0x000fc8000bf01270 */
[----:B------:R-:W-:Y:S02]  /*5030*/  USEL UR8, UR12, 0x1, UP0 ;  /* 0x000000010c087887 */ /* 0x000fe40008000000 */
[----:B------:R-:W-:Y:S02]  /*5040*/  UISETP.GT.U32.AND UP0, UPT, UR13, 0x1, UPT ;  /* 0x000000010d00788c */ /* 0x000fe4000bf04070 */
[----:B------:R-:W-:-:S04]  /*5050*/  UIADD3 UR8, UR5, UR12, -UR8 ;  /* 0x0000000c05087290 */ /* 0x000fc8000fffe808 */
[----:B------:R-:W-:Y:S01]  /*5060*/  UIMAD.WIDE.U32 UR6, UR8, 0x38e38e39, URZ ;  /* 0x38e38e39080678a5 */ /* 0x000fe2000f8e003f */
[----:B------:R-:W-:-:S03]  /*5070*/  PLOP3.LUT P0, PT, PT, PT, UP0, 0x80, 0x0 ;  /* 0x000000000000781c */ /* 0x000fc60003f0f008 */
[----:B------:R-:W-:-:S04]  /*5080*/  USHF.R.U32.HI UR6, URZ, 0x2, UR7 ;  /* 0x000000023f067899 */ /* 0x000fc80008011607 */
[----:B------:R-:W-:-:S04]  /*5090*/  UIMAD UR8, UR6, -0x12, UR8 ;  /* 0xffffffee060878a4 */ /* 0x000fc8000f8e0208 */
[----:B------:R-:W-:-:S04]  /*50a0*/  ULEA UR8, UR8, UR14, 0x3 ;  /* 0x0000000e08087291 */ /* 0x000fc8000f8e183f */
[----:B------:R-:W-:-:S04]  /*50b0*/  UIADD3 UR8, UR8, 0x90, URZ ;  /* 0x0000009008087890 */ /* 0x000fc8000fffe03f */
[----:B------:R-:W-:-:S09]  /*50c0*/  UPRMT UR8, URZ, 0x654, UR8 ;  /* 0x000006543f087896 */ /* 0x000fd20008000008 */
[----:B------:R-:W-:Y:S01]  /*50d0*/  SYNCS.ARRIVE.TRANS64.RED.A1T0 RZ, [UR8], RZ ;  /* 0x000000ffffff79a7 */ /* 0x000fe20008100408 */
[----:B------:R-:W-:Y:S05]  /*50e0*/  @P0 BRA `(.L_x_30) ;  /* 0x0000000000040947 */ /* 0x000fea0003800000 */
[----:B------:R-:W-:Y:S01]  /*50f0*/  BPT.TRAP 0x1 ;  /* 0x000000040000795c */ /* 0x000fe20000300000 */
.L_x_30:
[----:B------:R4:W-:Y:S01]  /*5100*/  STL [R1+0x8c], R2 ;  /* 0x00008c0201007387 */ /* 0x0009e20000100800 */
[----:B------:R-:W0:Y:S01]  /*5110*/  LDC R28, c[0x0][0x288] ;  /* 0x0000a200ff1c7b82 */ /* 0x000e220000000800 */
[----:B------:R-:W-:Y:S02]  /*5120*/  UIADD3 UR9, UR12, UR5, URZ ;  /* 0x000000050c097290 */ /* 0x000fe4000fffe03f */
[----:B------:R1:W-:Y:S01]  /*5130*/  STL [R1+0x88], R0 ;  /* 0x0000880001007387 */ /* 0x0003e20000100800 */
[----:B------:R-:W-:Y:S01]  /*5140*/  USHF.R.S32.HI UR10, URZ, 0x1f, UR22 ;  /* 0x0000001f3f0a7899 */ /* 0x000fe20008011416 */
[----:B------:R-:W-:Y:S01]  /*5150*/  ULDC.64 UR14, c[0x0][0x5d0] ;  /* 0x00017400000e7ab9 */ /* 0x000fe20000000a00 */
[----:B------:R-:W-:Y:S01]  /*5160*/  ULDC UR11, c[0x0][0x284] ;  /* 0x0000a100000b7ab9 */ /* 0x000fe20000000800 */
[----:B----4-:R-:W4:Y:S01]  /*5170*/  S2R R2, SR_TID.X ;  /* 0x0000000000027919 */ /* 0x010f220000002100 */
[----:B-1----:R-:W2:Y:S04]  /*5180*/  LDL.LU R0, [R1+0x80] ;  /* 0x0000800001007983 */ /* 0x002ea80000300800 */
[----:B---3--:R-:W3:Y:S01]  /*5190*/  LDL.LU R227, [R1+0x84] ;  /* 0x0000840001e37983 */ /* 0x008ee20000300800 */
[----:B------:R-:W-:-:S02]  /*51a0*/  UISETP.GT.U32.AND UP0, UPT, UR9, 0x11, UPT ;  /* 0x000000110900788c */ /* 0x000fc4000bf04070 */
[----:B------:R-:W-:Y:S01]  /*51b0*/  UISETP.GE.U32.AND UP1, UPT, UR12, 0x12, UPT ;  /* 0x000000120c00788c */ /* 0x000fe2000bf26070 */
[--C-:B----4-:R-:W-:Y:S02]  /*51c0*/  SHF.R.U32.HI R24, RZ, 0x2, R2.reuse ;  /* 0x00000002ff187819 */ /* 0x110fe40000011602 */
[----:B------:R-:W-:Y:S02]  /*51d0*/  LOP3.LUT R26, R2, 0x60, RZ, 0xc0, !PT ;  /* 0x00000060021a7812 */ /* 0x000fe400078ec0ff */
[----:B------:R-:W-:Y:S02]  /*51e0*/  SHF.R.U32.HI R27, RZ, 0x7, R2 ;  /* 0x00000007ff1b7819 */ /* 0x000fe40000011602 */
[----:B------:R-:W-:Y:S02]  /*51f0*/  LOP3.LUT R25, R24, 0x7, RZ, 0xc0, !PT ;  /* 0x0000000718197812 */ /* 0x000fe400078ec0ff */
[----:B------:R-:W-:Y:S02]  /*5200*/  SHF.R.U32.HI R26, RZ, 0x1, R26 ;  /* 0x00000001ff1a7819 */ /* 0x000fe4000001161a */
[----:B------:R-:W-:-:S02]  /*5210*/  LOP3.LUT R24, R27, 0x1, RZ, 0xc0, !PT ;  /* 0x000000011b187812 */ /* 0x000fc400078ec0ff */
[----:B------:R-:W-:-:S03]  /*5220*/  IADD3 R29, RZ, -R26, -R25 ;  /* 0x8000001aff1d7210 */ /* 0x000fc60007ffe819 */
[C---:B------:R-:W-:Y:S02]  /*5230*/  IMAD.SHL.U32 R30, R24.reuse, 0x40, RZ ;  /* 0x00000040181e7824 */ /* 0x040fe400078e00ff */
[----:B------:R-:W-:Y:S02]  /*5240*/  IMAD R29, R24, -0x40, R29 ;  /* 0xffffffc0181d7824 */ /* 0x000fe400078e021d */
[----:B------:R-:W-:Y:S01]  /*5250*/  IMAD.SHL.U32 R24, R2, 0x2, RZ ;  /* 0x0000000202187824 */ /* 0x000fe200078e00ff */
[----:B------:R-:W-:-:S04]  /*5260*/  LOP3.LUT R27, R30, 0x40, R25, 0xe2, !PT ;  /* 0x000000401e1b7812 */ /* 0x000fc800078ee219 */
[----:B------:R-:W-:Y:S02]  /*5270*/  LOP3.LUT R30, R24, 0x6, RZ, 0xc0, !PT ;  /* 0x00000006181e7812 */ /* 0x000fe400078ec0ff */
[----:B------:R-:W-:Y:S02]  /*5280*/  LOP3.LUT R24, R2, 0x3, RZ, 0xc0, !PT ;  /* 0x0000000302187812 */ /* 0x000fe400078ec0ff */
[----:B------:R1:W5:Y:S01]  /*5290*/  LDL.LU R2, [R1+0x8c] ;  /* 0x00008c0001027983 */ /* 0x0003620000300800 */
[----:B------:R-:W-:Y:S01]  /*52a0*/  UIMAD.WIDE.U32 UR6, UR9, 0x38e38e39, URZ ;  /* 0x38e38e39090678a5 */ /* 0x000fe2000f8e003f */
[----:B--2---:R-:W-:Y:S01]  /*52b0*/  PRMT R30, R30, 0x6540, R0 ;  /* 0x000065401e1e7816 */ /* 0x004fe20000000000 */
[----:B------:R-:W-:Y:S02]  /*52c0*/  IMAD.SHL.U32 R35, R0, 0x100, RZ ;  /* 0x0000010000237824 */ /* 0x000fe400078e00ff */
[----:B------:R1:W5:Y:S01]  /*52d0*/  LDL.LU R0, [R1+0x88] ;  /* 0x0000880001007983 */ /* 0x0003620000300800 */
[----:B0-----:R-:W-:Y:S01]  /*52e0*/  IMAD R34, R24, -0x2, R28 ;  /* 0xfffffffe18227824 */ /* 0x001fe200078e021c */
[----:B------:R-:W-:Y:S01]  /*52f0*/  UIMAD UR5, UR10, UR14, URZ ;  /* 0x0000000e0a0572a4 */ /* 0x000fe2000f8e023f */
[----:B------:R-:W-:Y:S01]  /*5300*/  ISETP.GE.AND P0, PT, R35, R28, PT ;  /* 0x0000001c2300720c */ /* 0x000fe20003f06270 */
[C---:B---3--:R-:W-:Y:S01]  /*5310*/  IMAD.SHL.U32 R28, R227.reuse, 0x80, RZ ;  /* 0x00000080e31c7824 */ /* 0x048fe200078e00ff */
[----:B------:R-:W-:Y:S01]  /*5320*/  UISETP.LT.U32.AND UP0, UPT, UR12, 0x12, UP0 ;  /* 0x000000120c00788c */ /* 0x000fe20008701070 */
[--C-:B------:R-:W-:Y:S01]  /*5330*/  SHF.R.S32.HI R31, RZ, 0x1f, R30.reuse ;  /* 0x0000001fff1f7819 */ /* 0x100fe2000001141e */
[----:B------:R-:W-:Y:S01]  /*5340*/  UIMAD UR8, UR22, UR15, UR5 ;  /* 0x0000000f160872a4 */ /* 0x000fe2000f8e0205 */
[----:B------:R-:W-:Y:S01]  /*5350*/  IMAD.U32 R25, RZ, RZ, UR14 ;  /* 0x0000000eff197e24 */ /* 0x000fe2000f8e00ff */
[C---:B------:R-:W-:Y:S01]  /*5360*/  ISETP.GE.OR P0, PT, R28.reuse, UR11, P0 ;  /* 0x0000000b1c007c0c */ /* 0x040fe20008706670 */
[----:B------:R-:W-:Y:S01]  /*5370*/  USEL UR5, URZ, 0x1, !UP0 ;  /* 0x000000013f057887 */ /* 0x000fe2000c000000 */
[----:B------:R-:W-:Y:S01]  /*5380*/  IMAD.WIDE R32, R227, 0x80, RZ ;  /* 0x00000080e3207825 */ /* 0x000fe200078e02ff */
[----:B------:R-:W-:Y:S01]  /*5390*/  USHF.R.U32.HI UR6, URZ, 0x2, UR7 ;  /* 0x000000023f067899 */ /* 0x000fe20008011607 */
[----:B------:R-:W-:Y:S01]  /*53a0*/  IADD3 R38, -R28, UR11, R29 ;  /* 0x0000000b1c267c10 */ /* 0x000fe2000fffe11d */
[----:B------:R-:W-:Y:S01]  /*53b0*/  ULOP3.LUT UR4, UR4, UR5, URZ, 0x3c, !UPT ;  /* 0x0000000504047292 */ /* 0x000fe2000f8e3c3f */
[----:B------:R-:W-:Y:S01]  /*53c0*/  IMAD.WIDE.U32 R24, R25, UR22, R30 ;  /* 0x0000001619187c25 */ /* 0x000fe2000f8e001e */
[----:B------:R-:W-:Y:S01]  /*53d0*/  UIMAD UR5, UR6, -0x12, UR9 ;  /* 0xffffffee060578a4 */ /* 0x000fe2000f8e0209 */
[----:B------:R-:W-:Y:S01]  /*53e0*/  LOP3.LUT R39, R32, R27, R26, 0xfe, !PT ;  /* 0x0000001b20277212 */ /* 0x000fe200078efe1a */
[----:B------:R-:W-:Y:S01]  /*53f0*/  @UP1 ULOP3.LUT UR4, UR4, 0x1, UR6, 0x78, !UPT ;  /* 0x0000000104041892 */ /* 0x000fe2000f8e7806 */
[----:B------:R-:W-:-:S02]  /*5400*/  VIADD R25, R25, UR8 ;  /* 0x0000000819197c36 */ /* 0x000fc40008000000 */
[----:B------:R-:W-:Y:S02]  /*5410*/  IMAD.IADD R35, R34, 0x1, -R35 ;  /* 0x0000000122237824 */ /* 0x000fe400078e0a23 */
[----:B------:R-:W-:Y:S01]  /*5420*/  IMAD.MOV.U32 R34, RZ, RZ, -0x1 ;  /* 0xffffffffff227424 */ /* 0x000fe200078e00ff */
[----:B-1----:R-:W-:Y:S06]  /*5430*/  @P0 BRA `(.L_x_32) ;  /* 0x0000008c00980947 */ /* 0x002fec0003800000 */
[----:B------:R-:W0:Y:S01]  /*5440*/  LDC.64 R28, c[0x0][0x5c8] ;  /* 0x00017200ff1c7b82 */ /* 0x000e220000000a00 */
[----:B------:R-:W-:Y:S01]  /*5450*/  ULDC.64 UR6, c[0x0][0x5c0] ;  /* 0x0001700000067ab9 */ /* 0x000fe20000000a00 */
[----:B------:R-:W-:Y:S01]  /*5460*/  BSSY B0, `(.L_x_32) ;  /* 0x00008e3000007945 */ /* 0x000fe20003800000 */
[-C--:B0-----:R-:W-:Y:S02]  /*5470*/  IMAD R26, R33, R28.reuse, RZ ;  /* 0x0000001c211a7224 */ /* 0x081fe400078e02ff */
[----:B------:R-:W-:-:S04]  /*5480*/  IMAD.WIDE.U32 R24, R39, R28, R24 ;  /* 0x0000001c27187225 */ /* 0x000fc800078e0018 */
[----:B------:R-:W-:Y:S01]  /*5490*/  IMAD R27, R39, R29, R26 ;  /* 0x0000001d271b7224 */ /* 0x000fe200078e021a */
[----:B------:R-:W-:Y:S02]  /*54a0*/  LEA R26, P0, R28, R24, 0x3 ;  /* 0x000000181c1a7211 */ /* 0x000fe400078018ff */
[----:B------:R-:W-:Y:S01]  /*54b0*/  IADD3 R24, P1, R24, UR6, RZ ;  /* 0x0000000618187c10 */ /* 0x000fe2000ff3e0ff */
[----:B------:R-:W-:Y:S01]  /*54c0*/  IMAD.IADD R27, R25, 0x1, R27 ;  /* 0x00000001191b7824 */ /* 0x000fe200078e021b */
[----:B------:R-:W-:-:S04]  /*54d0*/  IADD3 R26, P3, R26, UR6, RZ ;  /* 0x000000061a1a7c10 */ /* 0x000fc8000ff7e0ff */
[----:B------:R-:W-:Y:S02]  /*54e0*/  LEA.HI.X R28, R28, R27, R29, 0x3, P0 ;  /* 0x0000001b1c1c7211 */ /* 0x000fe400000f1c1d */
[----:B------:R-:W-:Y:S02]  /*54f0*/  FSETP.NEU.AND P0, PT, RZ, UR21, PT ;  /* 0x00000015ff007c0b */ /* 0x000fe4000bf0d000 */
[----:B------:R-:W-:Y:S02]  /*5500*/  IADD3.X R25, R27, UR7, RZ, P1, !PT ;  /* 0x000000071b197c10 */ /* 0x000fe40008ffe4ff */
[----:B------:R-:W-:-:S09]  /*5510*/  IADD3.X R27, R28, UR7, RZ, P3, !PT ;  /* 0x000000071c1b7c10 */ /* 0x000fd20009ffe4ff */
[----:B------:R-:W-:Y:S05]  /*5520*/  @!P0 BRA `(.L_x_33) ;  /* 0x0000006800d88947 */ /* 0x000fea0003800000 */
[----:B------:R-:W-:Y:S01]  /*5530*/  ULDC.64 UR8, c[0x0][0x5b8] ;  /* 0x00016e0000087ab9 */ /* 0x000fe20000000a00 */
[----:B------:R-:W-:Y:S01]  /*5540*/  ISETP.GE.AND P0, PT, R38, 0x1, PT ;  /* 0x000000012600780c */ /* 0x000fe20003f06270 */
[----:B------:R-:W-:Y:S02]  /*5550*/  UIMAD UR6, UR10, UR8, URZ ;  /* 0x000000080a0672a4 */ /* 0x000fe4000f8e023f */
[----:B------:R-:W-:Y:S01]  /*5560*/  IMAD.U32 R29, RZ, RZ, UR8 ;  /* 0x00000008ff1d7e24 */ /* 0x000fe2000f8e00ff */
[----:B------:R-:W-:Y:S01]  /*5570*/  BSSY B1, `(.L_x_34) ;  /* 0x000000f000017945 */ /* 0x000fe20003800000 */
[----:B------:R-:W-:Y:S01]  /*5580*/  ISETP.LT.OR P4, PT, R35, 0x1, !P0 ;  /* 0x000000012300780c */ /* 0x000fe20004781670 */
[----:B------:R-:W-:Y:S02]  /*5590*/  UIMAD UR6, UR22, UR9, UR6 ;  /* 0x00000009160672a4 */ /* 0x000fe4000f8e0206 */
[----:B------:R-:W-:Y:S01]  /*55a0*/  IMAD.WIDE.U32 R30, R29, UR22, R30 ;  /* 0x000000161d1e7c25 */ /* 0x000fe2000f8e001e */
[----:B------:R-:W-:-:S03]  /*55b0*/  ULDC.64 UR8, c[0x0][0x5a8] ;  /* 0x00016a0000087ab9 */ /* 0x000fc60000000a00 */
[----:B------:R-:W-:Y:S01]  /*55c0*/  VIADD R31, R31, UR6 ;  /* 0x000000061f1f7c36 */ /* 0x000fe20008000000 */
[----:B------:R-:W-:Y:S02]  /*55d0*/  ULDC.64 UR6, c[0x0][0x5b0] ;  /* 0x00016c0000067ab9 */ /* 0x000fe40000000a00 */
[----:B------:R-:W-:Y:S02]  /*55e0*/  IMAD R36, R33, UR6, RZ ;  /* 0x0000000621247c24 */ /* 0x000fe4000f8e02ff */
[----:B------:R-:W-:-:S04]  /*55f0*/  IMAD.WIDE.U32 R28, R39, UR6, R30 ;  /* 0x00000006271c7c25 */ /* 0x000fc8000f8e001e */
[--C-:B------:R-:W-:Y:S01]  /*5600*/  IMAD R37, R39, UR7, R36.reuse ;  /* 0x0000000727257c24 */ /* 0x100fe2000f8e0224 */
[----:B------:R-:W-:Y:S02]  /*5610*/  IADD3 R28, P1, R28, UR8, RZ ;  /* 0x000000081c1c7c10 */ /* 0x000fe4000ff3e0ff */
[----:B------:R-:W-:Y:S02]  /*5620*/  PRMT R36, RZ, 0x7610, R36 ;  /* 0x00007610ff247816 */ /* 0x000fe40000000024 */
[----:B------:R-:W-:Y:S01]  /*5630*/  IADD3.X R29, R29, UR9, R37, P1, !PT ;  /* 0x000000091d1d7c10 */ /* 0x000fe20008ffe425 */
[----:B------:R-:W-:Y:S08]  /*5640*/  @P4 BRA `(.L_x_35) ;  /* 0x0000000000044947 */ /* 0x000ff00003800000 */
[----:B------:R0:W5:Y:S02]  /*5650*/  LDG.E.U8 R36, desc[UR18][R28.64] ;  /* 0x000000121c247981 */ /* 0x000164000c1e1100 */
.L_x_35:
[----:B------:R-:W-:Y:S05]  /*5660*/  BSYNC B1 ;  /* 0x0000000000017941 */ /* 0x000fea0003800000 */
.L_x_34:
[----:B-----5:R-:W-:Y:S01]  /*5670*/  LOP3.LUT R36, R36, 0xff, RZ, 0xc0, !PT ;  /* 0x000000ff24247812 */ /* 0x020fe200078ec0ff */
[----:B------:R-:W-:Y:S01]  /*5680*/  BSSY B1, `(.L_x_36) ;  /* 0x000000b000017945 */ /* 0x000fe20003800000 */
[----:B------:R-:W-:Y:S02]  /*5690*/  ISETP.LT.OR P3, PT, R35, 0x2, !P0 ;  /* 0x000000022300780c */ /* 0x000fe40004761670 */
[----:B------:R-:W-:-:S05]  /*56a0*/  F2FP.F16.E4M3.UNPACK_B R36, R36 ;  /* 0x00000024ff24723e */ /* 0x000fca00020006ff */
[----:B------:R-:W-:-:S05]  /*56b0*/  HADD2.F32 R36, -RZ, R36.H0_H0 ;  /* 0x20000024ff247230 */ /* 0x000fca0000004100 */
[----:B------:R-:W-:Y:S01]  /*56c0*/  FMUL R37, R36, UR21 ;  /* 0x0000001524257c20 */ /* 0x000fe20008400000 */
[----:B------:R-:W-:-:S03]  /*56d0*/  PRMT R36, RZ, 0x7610, R36 ;  /* 0x00007610ff247816 */ /* 0x000fc60000000024 */
[----:B------:R-:W-:-:S05]  /*56e0*/  FFMA R37, R226, UR20, R37 ;  /* 0x00000014e2257c23 */ /* 0x000fca0008000025 */
[----:B------:R-:W-:-:S05]  /*56f0*/  F2FP.SATFINITE.E4M3.F32.PACK_AB_MERGE_C R37, RZ, R37, RZ ;  /* 0x00000025ff25723e */ /* 0x000fca00048070ff */
[----:B------:R1:W-:Y:S01]  /*5700*/  @!P4 STG.E.U8 desc[UR18][R24.64], R37 ;  /* 0x000000251800c986 */ /* 0x0003e2000c101112 */
[----:B------:R-:W-:Y:S05]  /*5710*/  @P3 BRA `(.L_x_37) ;  /* 0x0000000000043947 */ /* 0x000fea0003800000 */
[----:B------:R2:W5:Y:S02]  /*5720*/  LDG.E.U8 R36, desc[UR18][R28.64+0x1] ;  /* 0x000001121c247981 */ /* 0x000564000c1e1100 */
.L_x_37:
[----:B------:R-:W-:Y:S05]  /*5730*/  BSYNC B1 ;  /* 0x0000000000017941 */ /* 0x000fea0003800000 */
.L_x_36:
[----:B-----5:R-:W-:Y:S01]  /*5740*/  LOP3.LUT R36, R36, 0xff, RZ, 0xc0, !PT ;  /* 0x000000ff24247812 */ /* 0x020fe200078ec0ff */
[----:B------:R-:W-:Y:S01]  /*5750*/  BSSY B1, `(.L_x_38) ;  /* 0x0000013000017945 */ /* 0x000fe20003800000 */
[----:B-1----:R-:W-:Y:S02]  /*5760*/  IADD3 R37, P1, R39, 0x8, RZ ;  /* 0x0000000827257810 */ /* 0x002fe40007f3e0ff */
[----:B------:R-:W-:-:S03]  /*5770*/  F2FP.F16.E4M3.UNPACK_B R36, R36 ;  /* 0x00000024ff24723e */ /* 0x000fc600020006ff */
[----:B------:R-:W-:Y:S01]  /*5780*/  IMAD.X R32, RZ, RZ, R33, P1 ;  /* 0x000000ffff207224 */ /* 0x000fe200008e0621 */
[----:B------:R-:W-:Y:S01]  /*5790*/  ISETP.GE.AND P1, PT, R38, 0x9, PT ;  /* 0x000000092600780c */ /* 0x000fe20003f26270 */
[----:B------:R-:W-:Y:S02]  /*57a0*/  HADD2.F32 R36, -RZ, R36.H0_H0 ;  /* 0x20000024ff247230 */ /* 0x000fe40000004100 */
[----:B------:R-:W-:Y:S01]  /*57b0*/  IMAD R32, R32, UR6, RZ ;  /* 0x0000000620207c24 */ /* 0x000fe2000f8e02ff */
[----:B------:R-:W-:Y:S01]  /*57c0*/  ISETP.LT.OR P5, PT, R35, 0x1, !P1 ;  /* 0x000000012300780c */ /* 0x000fe20004fa1670 */
[----:B------:R-:W-:-:S04]  /*57d0*/  IMAD.WIDE.U32 R30, R37, UR6, R30 ;  /* 0x00000006251e7c25 */ /* 0x000fc8000f8e001e */
[----:B------:R-:W-:Y:S01]  /*57e0*/  FMUL R36, R36, UR21 ;  /* 0x0000001524247c20 */ /* 0x000fe20008400000 */
[----:B------:R-:W-:-:S03]  /*57f0*/  IMAD R37, R37, UR7, R32 ;  /* 0x0000000725257c24 */ /* 0x000fc6000f8e0220 */
[----:B------:R-:W-:Y:S01]  /*5800*/  FFMA R36, R225, UR20, R36 ;  /* 0x00000014e1247c23 */ /* 0x000fe20008000024 */
[----:B------:R-:W-:Y:S02]  /*5810*/  IADD3 R30, P4, R30, UR8, RZ ;  /* 0x000000081e1e7c10 */ /* 0x000fe4000ff9e0ff */
[----:B------:R-:W-:Y:S02]  /*5820*/  PRMT R32, RZ, 0x7610, R32 ;  /* 0x00007610ff207816 */ /* 0x000fe40000000020 */
[----:B------:R-:W-:Y:S02]  /*5830*/  F2FP.SATFINITE.E4M3.F32.PACK_AB_MERGE_C R33, RZ, R36, RZ ;  /* 0x00000024ff21723e */ /* 0x000fe400048070ff */
[----:B------:R-:W-:-:S03]  /*5840*/  IADD3.X R31, R31, UR9, R37, P4, !PT ;  /* 0x000000091f1f7c10 */ /* 0x000fc6000a7fe425 */
[----:B------:R1:W-:Y:S01]  /*5850*/  @!P3 STG.E.U8 desc[UR18][R24.64+0x1], R33 ;  /* 0x000001211800b986 */ /* 0x0003e2000c101112 */
[----:B------:R-:W-:Y:S05]  /*5860*/  @P5 BRA `(.L_x_39) ;  /* 0x0000000000045947 */ /* 0x000fea0003800000 */
[----:B------:R3:W5:Y:S02]  /*5870*/  LDG.E.U8 R32, desc[UR18][R30.64] ;  /* 0x000000121e207981 */ /* 0x000764000c1e1100 */
.L_x_39:
[----:B------:R-:W-:Y:S05]  /*5880*/  BSYNC B1 ;  /* 0x0000000000017941 */ /* 0x000fea0003800000 */
.L_x_38:
[----:B-----5:R-:W-:Y:S01]  /*5890*/  LOP3.LUT R32, R32, 0xff, RZ, 0xc0, !PT ;  /* 0x000000ff20207812 */ /* 0x020fe200078ec0ff */
[----:B------:R-:W-:Y:S01]  /*58a0*/  BSSY B1, `(.L_x_40) ;  /* 0x000000b000017945 */ /* 0x000fe20003800000 */
[----:B------:R-:W-:Y:S02]  /*58b0*/  ISETP.LT.OR P3, PT, R35, 0x2, !P1 ;  /* 0x000000022300780c */ /* 0x000fe40004f61670 */
[----:B------:R-:W-:-:S05]  /*58c0*/  F2FP.F16.E4M3.UNPACK_B R32, R32 ;  /* 0x00000020ff20723e */ /* 0x000fca00020006ff */
[----:B------:R-:W-:-:S05]  /*58d0*/  HADD2.F32 R32, -RZ, R32.H0_H0 ;  /* 0x20000020ff207230 */ /* 0x000fca0000004100 */
[----:B-1----:R-:W-:Y:S01]  /*58e0*/  FMUL R33, R32, UR21 ;  /* 0x0000001520217c20 */ /* 0x002fe20008400000 */
[----:B------:R-:W-:-:S03]  /*58f0*/  PRMT R32, RZ, 0x7610, R32 ;  /* 0x00007610ff207816 */ /* 0x000fc60000000020 */
[----:B------:R-:W-:-:S05]  /*5900*/  FFMA R33, R224, UR20, R33 ;  /* 0x00000014e0217c23 */ /* 0x000fca0008000021 */
[----:B------:R-:W-:-:S05]  /*5910*/  F2FP.SATFINITE.E4M3.F32.PACK_AB_MERGE_C R33, RZ, R33, RZ ;  /* 0x00000021ff21723e */ /* 0x000fca00048070ff */
[----:B------:R1:W-:Y:S01]  /*5920*/  @!P5 STG.E.U8 desc[UR18][R26.64], R33 ;  /* 0x000000211a00d986 */ /* 0x0003e2000c101112 */
[----:B------:R-:W-:Y:S05]  /*5930*/  @P3 BRA `(.L_x_41) ;  /* 0x0000000000043947 */ /* 0x000fea0003800000 */
[----:B------:R4:W5:Y:S02]  /*5940*/  LDG.E.U8 R32, desc[UR18][R30.64+0x1] ;  /* 0x000001121e207981 */ /* 0x000964000c1e1100 */
.L_x_41:
[----:B------:R-:W-:Y:S05]  /*5950*/  BSYNC B1 ;  /* 0x0000000000017941 */ /* 0x000fea0003800000 */
.L_x_40:
[----:B-----5:R-:W-:Y:S01]  /*5960*/  LOP3.LUT R32, R32, 0xff, RZ, 0xc0, !PT ;  /* 0x000000ff20207812 */ /* 0x020fe200078ec0ff */
[----:B------:R-:W-:Y:S01]  /*5970*/  BSSY B1, `(.L_x_42) ;  /* 0x000000b000017945 */ /* 0x000fe20003800000 */
[----:B------:R-:W-:Y:S02]  /*5980*/  ISETP.LT.OR P4, PT, R35, 0x9, !P0 ;  /* 0x000000092300780c */ /* 0x000fe40004781670 */
[----:B------:R-:W-:-:S05]  /*5990*/  F2FP.F16.E4M3.UNPACK_B R32, R32 ;  /* 0x00000020ff20723e */ /* 0x000fca00020006ff */
[----:B------:R-:W-:-:S05]  /*59a0*/  HADD2.F32 R32, -RZ, R32.H0_H0 ;  /* 0x20000020ff207230 */ /* 0x000fca0000004100 */
[----:B------:R-:W-:-:S04]  /*59b0*/  FMUL R32, R32, UR21 ;  /* 0x0000001520207c20 */ /* 0x000fc80008400000 */
[----:B------:R-:W-:-:S05]  /*59c0*/  FFMA R32, R223, UR20, R32 ;  /* 0x00000014df207c23 */ /* 0x000fca0008000020 */
[----:B-1----:R-:W-:Y:S02]  /*59d0*/  F2FP.SATFINITE.E4M3.F32.PACK_AB_MERGE_C R33, RZ, R32, RZ ;  /* 0x00000020ff21723e */ /* 0x002fe400048070ff */
[----:B------:R-:W-:-:S03]  /*59e0*/  PRMT R32, RZ, 0x7610, R32 ;  /* 0x00007610ff207816 */ /* 0x000fc60000000020 */
[----:B------:R1:W-:Y:S01]  /*59f0*/  @!P3 STG.E.U8 desc[UR18][R26.64+0x1], R33 ;  /* 0x000001211a00b986 */ /* 0x0003e2000c101112 */
[----:B------:R-:W-:Y:S05]  /*5a00*/  @P4 BRA `(.L_x_43) ;  /* 0x0000000000044947 */ /* 0x000fea0003800000 */
[----:B------:R0:W5:Y:S02]  /*5a10*/  LDG.E.U8 R32, desc[UR18][R28.64+0x8] ;  /* 0x000008121c207981 */ /* 0x000164000c1e1100 */
.L_x_43:
[----:B------:R-:W-:Y:S05]  /*5a20*/  BSYNC B1 ;  /* 0x0000000000017941 */ /* 0x000fea0003800000 */
.L_x_42:
        /* <DEDUP_REMOVED lines=12> */
.L_x_45:
[----:B------:R-:W-:Y:S05]  /*5af0*/  BSYNC B1 ;  /* 0x0000000000017941 */ /* 0x000fea0003800000 */
.L_x_44:
        /* <DEDUP_REMOVED lines=12> */
.L_x_47:
[----:B------:R-:W-:Y:S05]  /*5bc0*/  BSYNC B1 ;  /* 0x0000000000017941 */ /* 0x000fea0003800000 */
.L_x_46:
        /* <DEDUP_REMOVED lines=12> */
.L_x_49:
[----:B------:R-:W-:Y:S05]  /*5c90*/  BSYNC B1 ;  /* 0x0000000000017941 */ /* 0x000fea0003800000 */
.L_x_48:
        /* <DEDUP_REMOVED lines=12> */
.L_x_51:
[----:B------:R-:W-:Y:S05]  /*5d60*/  BSYNC B1 ;  /* 0x0000000000017941 */ /* 0x000fea0003800000 */
.L_x_50:
        /* <DEDUP_REMOVED lines=12> */
.L_x_53:
[----:B------:R-:W-:Y:S05]  /*5e30*/  BSYNC B1 ;  /* 0x0000000000017941 */ /* 0x000fea0003800000 */
.L_x_52:
        /* <DEDUP_REMOVED lines=12> */
.L_x_55:
[----:B------:R-:W-:Y:S05]  /*5f00*/  BSYNC B1 ;  /* 0x0000000000017941 */ /* 0x000fea0003800000 */
.L_x_54:
        /* <DEDUP_REMOVED lines=12> */
.L_x_57:
[----:B------:R-:W-:Y:S05]  /*5fd0*/  BSYNC B1 ;  /* 0x0000000000017941 */ /* 0x000fea0003800000 */
.L_x_56:
        /* <DEDUP_REMOVED lines=12> */
.L_x_59:
[----:B------:R-:W-:Y:S05]  /*60a0*/  BSYNC B1 ;  /* 0x0000000000017941 */ /* 0x000fea0003800000 */
.L_x_58:
        /* <DEDUP_REMOVED lines=12> */
.L_x_61:
[----:B------:R-:W-:Y:S05]  /*6170*/  BSYNC B1 ;  /* 0x0000000000017941 */ /* 0x000fea0003800000 */
.L_x_60:
        /* <DEDUP_REMOVED lines=12> */
.L_x_63:
[----:B------:R-:W-:Y:S05]  /*6240*/  BSYNC B1 ;  /* 0x0000000000017941 */ /* 0x000fea0003800000 */
.L_x_62:
        /* <DEDUP_REMOVED lines=12> */
.L_x_65:
[----:B------:R-:W-:Y:S05]  /*6310*/  BSYNC B1 ;  /* 0x0000000000017941 */ /* 0x000fea0003800000 */
.L_x_64:
        /* <DEDUP_REMOVED lines=12> */
.L_x_67:
[----:B------:R-:W-:Y:S05]  /*63e0*/  BSYNC B1 ;  /* 0x0000000000017941 */ /* 0x000fea0003800000 */
.L_x_66:
        /* <DEDUP_REMOVED lines=12> */
.L_x_69:
[----:B------:R-:W-:Y:S05]  /*64b0*/  BSYNC B1 ;  /* 0x0000000000017941 */ /* 0x000fea0003800000 */
.L_x_68:
        /* <DEDUP_REMOVED lines=12> */
.L_x_71:
[----:B------:R-:W-:Y:S05]  /*6580*/  BSYNC B1 ;  /* 0x0000000000017941 */ /* 0x000fea0003800000 */
.L_x_70:
        /* <DEDUP_REMOVED lines=12> */
.L_x_73:
[----:B------:R-:W-:Y:S05]  /*6650*/  BSYNC B1 ;  /* 0x0000000000017941 */ /* 0x000fea0003800000 */
.L_x_72:
        /* <DEDUP_REMOVED lines=12> */
.L_x_75:
[----:B------:R-:W-:Y:S05]  /*6720*/  BSYNC B1 ;  /* 0x0000000000017941 */ /* 0x000fea0003800000 */
.L_x_74:
        /* <DEDUP_REMOVED lines=12> */
.L_x_77:
[----:B------:R-:W-:Y:S05]  /*67f0*/  BSYNC B1 ;  /* 0x0000000000017941 */ /* 0x000fea0003800000 */
.L_x_76:
        /* <DEDUP_REMOVED lines=12> */
.L_x_79:
[----:B------:R-:W-:Y:S05]  /*68c0*/  BSYNC B1 ;  /* 0x0000000000017941 */ /* 0x000fea0003800000 */
.L_x_78:
        /* <DEDUP_REMOVED lines=12> */
.L_x_81:
[----:B------:R-:W-:Y:S05]  /*6990*/  BSYNC B1 ;  /* 0x0000000000017941 */ /* 0x000fea0003800000 */
.L_x_80:
        /* <DEDUP_REMOVED lines=12> */
.L_x_83:
[----:B------:R-:W-:Y:S05]  /*6a60*/  BSYNC B1 ;  /* 0x0000000000017941 */ /* 0x000fea0003800000 */
.L_x_82:
        /* <DEDUP_REMOVED lines=12> */
.L_x_85:
[----:B------:R-:W-:Y:S05]  /*6b30*/  BSYNC B1 ;  /* 0x0000000000017941 */ /* 0x000fea0003800000 */
.L_x_84:
        /* <DEDUP_REMOVED lines=12> */
.L_x_87:
[----:B------:R-:W-:Y:S05]  /*6c00*/  BSYNC B1 ;  /* 0x0000000000017941 */ /* 0x000fea0003800000 */
.L_x_86:
        /* <DEDUP_REMOVED lines=12> */
.L_x_89:
[----:B------:R-:W-:Y:S05]  /*6cd0*/  BSYNC B1 ;  /* 0x0000000000017941 */ /* 0x000fea0003800000 */
.L_x_88:
        /* <DEDUP_REMOVED lines=12> */
.L_x_91:
[----:B------:R-:W-:Y:S05]  /*6da0*/  BSYNC B1 ;  /* 0x0000000000017941 */ /* 0x000fea0003800000 */
.L_x_90:
        /* <DEDUP_REMOVED lines=12> */
.L_x_93:
[----:B------:R-:W-:Y:S05]  /*6e70*/  BSYNC B1 ;  /* 0x0000000000017941 */ /* 0x000fea0003800000 */
.L_x_92:
        /* <DEDUP_REMOVED lines=12> */
.L_x_95:
[----:B------:R-:W-:Y:S05]  /*6f40*/  BSYNC B1 ;  /* 0x0000000000017941 */ /* 0x000fea0003800000 */
.L_x_94:
        /* <DEDUP_REMOVED lines=12> */
.L_x_97:
[----:B------:R-:W-:Y:S05]  /*7010*/  BSYNC B1 ;  /* 0x0000000000017941 */ /* 0x000fea0003800000 */
.L_x_96:
        /* <DEDUP_REMOVED lines=12> */
.L_x_99:
[----:B------:R-:W-:Y:S05]  /*70e0*/  BSYNC B1 ;  /* 0x0000000000017941 */ /* 0x000fea0003800000 */
.L_x_98:
        /* <DEDUP_REMOVED lines=12> */
.L_x_101:
[----:B------:R-:W-:Y:S05]  /*71b0*/  BSYNC B1 ;  /* 0x0000000000017941 */ /* 0x000fea0003800000 */
.L_x_100:
        /* <DEDUP_REMOVED lines=12> */
.L_x_103:
[----:B------:R-:W-:Y:S05]  /*7280*/  BSYNC B1 ;  /* 0x0000000000017941 */ /* 0x000fea0003800000 */
.L_x_102:
        /* <DEDUP_REMOVED lines=12> */
.L_x_105:
[----:B------:R-:W-:Y:S05]  /*7350*/  BSYNC B1 ;  /* 0x0000000000017941 */ /* 0x000fea0003800000 */
.L_x_104:
        /* <DEDUP_REMOVED lines=12> */
.L_x_107:
[----:B------:R-:W-:Y:S05]  /*7420*/  BSYNC B1 ;  /* 0x0000000000017941 */ /* 0x000fea0003800000 */
.L_x_106:
        /* <DEDUP_REMOVED lines=12> */
.L_x_109:
[----:B------:R-:W-:Y:S05]  /*74f0*/  BSYNC B1 ;  /* 0x0000000000017941 */ /* 0x000fea0003800000 */
.L_x_108:
        /* <DEDUP_REMOVED lines=12> */
.L_x_111:
[----:B------:R-:W-:Y:S05]  /*75c0*/  BSYNC B1 ;  /* 0x0000000000017941 */ /* 0x000fea0003800000 */
.L_x_110:
        /* <DEDUP_REMOVED lines=12> */
.L_x_113:
[----:B------:R-:W-:Y:S05]  /*7690*/  BSYNC B1 ;  /* 0x0000000000017941 */ /* 0x000fea0003800000 */
.L_x_112:
        /* <DEDUP_REMOVED lines=12> */
.L_x_115:
[----:B------:R-:W-:Y:S05]  /*7760*/  BSYNC B1 ;  /* 0x0000000000017941 */ /* 0x000fea0003800000 */
.L_x_114:
        /* <DEDUP_REMOVED lines=12> */
.L_x_117:
[----:B------:R-:W-:Y:S05]  /*7830*/  BSYNC B1 ;  /* 0x0000000000017941 */ /* 0x000fea0003800000 */
.L_x_116:
        /* <DEDUP_REMOVED lines=12> */
.L_x_119:
[----:B------:R-:W-:Y:S05]  /*7900*/  BSYNC B1 ;  /* 0x0000000000017941 */ /* 0x000fea0003800000 */
.L_x_118:
        /* <DEDUP_REMOVED lines=12> */
.L_x_121:
[----:B------:R-:W-:Y:S05]  /*79d0*/  BSYNC B1 ;  /* 0x0000000000017941 */ /* 0x000fea0003800000 */
.L_x_120:
        /* <DEDUP_REMOVED lines=12> */
.L_x_123:
[----:B------:R-:W-:Y:S05]  /*7aa0*/  BSYNC B1 ;  /* 0x0000000000017941 */ /* 0x000fea0003800000 */
.L_x_122:
        /* <DEDUP_REMOVED lines=12> */
.L_x_125:
[----:B------:R-:W-:Y:S05]  /*7b70*/  BSYNC B1 ;  /* 0x0000000000017941 */ /* 0x000fea0003800000 */
.L_x_124:
        /* <DEDUP_REMOVED lines=12> */
.L_x_127:
[----:B------:R-:W-:Y:S05]  /*7c40*/  BSYNC B1 ;  /* 0x0000000000017941 */ /* 0x000fea0003800000 */
.L_x_126:
        /* <DEDUP_REMOVED lines=12> */
.L_x_129:
[----:B------:R-:W-:Y:S05]  /*7d10*/  BSYNC B1 ;  /* 0x0000000000017941 */ /* 0x000fea0003800000 */
.L_x_128:
        /* <DEDUP_REMOVED lines=12> */
.L_x_131:
[----:B------:R-:W-:Y:S05]  /*7de0*/  BSYNC B1 ;  /* 0x0000000000017941 */ /* 0x000fea0003800000 */
.L_x_130:
        /* <DEDUP_REMOVED lines=12> */
.L_x_133:
[----:B------:R-:W-:Y:S05]  /*7eb0*/  BSYNC B1 ;  /* 0x0000000000017941 */ /* 0x000fea0003800000 */
.L_x_132:
        /* <DEDUP_REMOVED lines=12> */
.L_x_135:
[----:B------:R-:W-:Y:S05]  /*7f80*/  BSYNC B1 ;  /* 0x0000000000017941 */ /* 0x000fea0003800000 */
.L_x_134:
        /* <DEDUP_REMOVED lines=12> */
.L_x_137:
[----:B------:R-:W-:Y:S05]  /*8050*/  BSYNC B1 ;  /* 0x0000000000017941 */ /* 0x000fea0003800000 */
.L_x_136:
        /* <DEDUP_REMOVED lines=12> */
.L_x_139:
[----:B------:R-:W-:Y:S05]  /*8120*/  BSYNC B1 ;  /* 0x0000000000017941 */ /* 0x000fea0003800000 */
.L_x_138:
        /* <DEDUP_REMOVED lines=12> */
.L_x_141:
[----:B------:R-:W-:Y:S05]  /*81f0*/  BSYNC B1 ;  /* 0x0000000000017941 */ /* 0x000fea0003800000 */
.L_x_140:
        /* <DEDUP_REMOVED lines=12> */
.L_x_143:
[----:B------:R-:W-:Y:S05]  /*82c0*/  BSYNC B1 ;  /* 0x0000000000017941 */ /* 0x000fea0003800000 */
.L_x_142:
        /* <DEDUP_REMOVED lines=12> */
.L_x_145:
[----:B------:R-:W-:Y:S05]  /*8390*/  BSYNC B1 ;  /* 0x0000000000017941 */ /* 0x000fea0003800000 */
.L_x_144:
        /* <DEDUP_REMOVED lines=12> */
.L_x_147:
[----:B------:R-:W-:Y:S05]  /*8460*/  BSYNC B1 ;  /* 0x0000000000017941 */ /* 0x000fea0003800000 */
.L_x_146:
        /* <DEDUP_REMOVED lines=12> */
.L_x_149:
[----:B------:R-:W-:Y:S05]  /*8530*/  BSYNC B1 ;  /* 0x0000000000017941 */ /* 0x000fea0003800000 */
.L_x_148:
        /* <DEDUP_REMOVED lines=12> */
.L_x_151:
[----:B------:R-:W-:Y:S05]  /*8600*/  BSYNC B1 ;  /* 0x0000000000017941 */ /* 0x000fea0003800000 */
.L_x_150:
        /* <DEDUP_REMOVED lines=12> */
.L_x_153:
[----:B------:R-:W-:Y:S05]  /*86d0*/  BSYNC B1 ;  /* 0x0000000000017941 */ /* 0x000fea0003800000 */
.L_x_152:
        /* <DEDUP_REMOVED lines=12> */
.L_x_155:
[----:B------:R-:W-:Y:S05]  /*87a0*/  BSYNC B1 ;  /* 0x0000000000017941 */ /* 0x000fea0003800000 */
.L_x_154:
        /* <DEDUP_REMOVED lines=12> */
.L_x_157:
[----:B------:R-:W-:Y:S05]  /*8870*/  BSYNC B1 ;  /* 0x0000000000017941 */ /* 0x000fea0003800000 */
.L_x_156:
        /* <DEDUP_REMOVED lines=12> */
.L_x_159:
[----:B------:R-:W-:Y:S05]  /*8940*/  BSYNC B1 ;  /* 0x0000000000017941 */ /* 0x000fea0003800000 */
.L_x_158:
        /* <DEDUP_REMOVED lines=12> */
.L_x_161:
[----:B------:R-:W-:Y:S05]  /*8a10*/  BSYNC B1 ;  /* 0x0000000000017941 */ /* 0x000fea0003800000 */
.L_x_160:
        /* <DEDUP_REMOVED lines=12> */
.L_x_163:
[----:B------:R-:W-:Y:S05]  /*8ae0*/  BSYNC B1 ;  /* 0x0000000000017941 */ /* 0x000fea0003800000 */
.L_x_162:
        /* <DEDUP_REMOVED lines=12> */
.L_x_165:
[----:B------:R-:W-:Y:S05]  /*8bb0*/  BSYNC B1 ;  /* 0x0000000000017941 */ /* 0x000fea0003800000 */
.L_x_164:
        /* <DEDUP_REMOVED lines=12> */
.L_x_167:
[----:B------:R-:W-:Y:S05]  /*8c80*/  BSYNC B1 ;  /* 0x0000000000017941 */ /* 0x000fea0003800000 */
.L_x_166:
        /* <DEDUP_REMOVED lines=12> */
.L_x_169:
[----:B------:R-:W-:Y:S05]  /*8d50*/  BSYNC B1 ;  /* 0x0000000000017941 */ /* 0x000fea0003800000 */
.L_x_168:
        /* <DEDUP_REMOVED lines=12> */
.L_x_171:
[----:B------:R-:W-:Y:S05]  /*8e20*/  BSYNC B1 ;  /* 0x0000000000017941 */ /* 0x000fea0003800000 */
.L_x_170:
        /* <DEDUP_REMOVED lines=12> */
.L_x_173:
[----:B------:R-:W-:Y:S05]  /*8ef0*/  BSYNC B1 ;  /* 0x0000000000017941 */ /* 0x000fea0003800000 */
.L_x_172:
        /* <DEDUP_REMOVED lines=12> */
.L_x_175:
[----:B------:R-:W-:Y:S05]  /*8fc0*/  BSYNC B1 ;  /* 0x0000000000017941 */ /* 0x000fea0003800000 */
.L_x_174:
        /* <DEDUP_REMOVED lines=12> */
.L_x_177:
[----:B------:R-:W-:Y:S05]  /*9090*/  BSYNC B1 ;  /* 0x0000000000017941 */ /* 0x000fea0003800000 */
.L_x_176:
        /* <DEDUP_REMOVED lines=12> */
.L_x_179:
[----:B------:R-:W-:Y:S05]  /*9160*/  BSYNC B1 ;  /* 0x0000000000017941 */ /* 0x000fea0003800000 */
.L_x_178:
        /* <DEDUP_REMOVED lines=12> */
.L_x_181:
[----:B------:R-:W-:Y:S05]  /*9230*/  BSYNC B1 ;  /* 0x0000000000017941 */ /* 0x000fea0003800000 */
.L_x_180:
        /* <DEDUP_REMOVED lines=12> */
.L_x_183:
[----:B------:R-:W-:Y:S05]  /*9300*/  BSYNC B1 ;  /* 0x0000000000017941 */ /* 0x000fea0003800000 */
.L_x_182:
        /* <DEDUP_REMOVED lines=12> */
.L_x_185:
[----:B------:R-:W-:Y:S05]  /*93d0*/  BSYNC B1 ;  /* 0x0000000000017941 */ /* 0x000fea0003800000 */
.L_x_184:
[----:B-----5:R-:W-:Y:S01]  /*93e0*/  LOP3.LUT R32, R32, 0xff, RZ, 0xc0, !PT ;  /* 0x000000ff20207812 */ /* 0x020fe200078ec0ff */
[----:B------:R-:W-:Y:S01]  /*93f0*/  BSSY B1, `(.L_x_186) ;  /* 0x000000b000017945 */ /* 0x000fe20003800000 */
[----:B------:R-:W-:Y:S02]  /*9400*/  ISETP.LT.OR P4, PT, R35, 0x99, !P0 ;  /* 0x000000992300780c */ /* 0x000fe40004781670 */
[----:B------:R-:W-:-:S05]  /*9410*/  F2FP.F16.E4M3.UNPACK_B R32, R32 ;  /* 0x00000020ff20723e */ /* 0x000fca00020006ff */
[----:B------:R-:W-:-:S05]  /*9420*/  HADD2.F32 R32, -RZ, R32.H0_H0 ;  /* 0x20000020ff207230 */ /* 0x000fca0000004100 */
[----:B------:R-:W-:-:S04]  /*9430*/  FMUL R32, R32, UR21 ;  /* 0x0000001520207c20 */ /* 0x000fc80008400000 */
[----:B------:R-:W-:Y:S01]  /*9440*/  FFMA R32, R23, UR20, R32 ;  /* 0x0000001417207c23 */ /* 0x000fe20008000020 */
[----:B------:R-:W-:-:S04]  /*9450*/  PRMT R23, RZ, 0x7610, R23 ;  /* 0x00007610ff177816 */ /* 0x000fc80000000017 */
[----:B-1----:R-:W-:-:S05]  /*9460*/  F2FP.SATFINITE.E4M3.F32.PACK_AB_MERGE_C R33, RZ, R32, RZ ;  /* 0x00000020ff21723e */ /* 0x002fca00048070ff */
[----:B------:R1:W-:Y:S01]  /*9470*/  @!P3 STG.E.U8 desc[UR18][R26.64+0x91], R33 ;  /* 0x000091211a00b986 */ /* 0x0003e2000c101112 */
[----:B------:R-:W-:Y:S05]  /*9480*/  @P4 BRA `(.L_x_187) ;  /* 0x0000000000044947 */ /* 0x000fea0003800000 */
[----:B------:R0:W5:Y:S02]  /*9490*/  LDG.E.U8 R23, desc[UR18][R28.64+0x98] ;  /* 0x000098121c177981 */ /* 0x000164000c1e1100 */
.L_x_187:
[----:B------:R-:W-:Y:S05]  /*94a0*/  BSYNC B1 ;  /* 0x0000000000017941 */ /* 0x000fea0003800000 */
.L_x_186:
        /* <DEDUP_REMOVED lines=8> */
[----:B------:R-:W-:-:S05]  /*9530*/  F2FP.SATFINITE.E4M3.F32.PACK_AB_MERGE_C R23, RZ, R23, RZ ;  /* 0x00000017ff17723e */ /* 0x000fca00048070ff */
[----:B------:R0:W-:Y:S01]  /*9540*/  @!P4 STG.E.U8 desc[UR18][R24.64+0x98], R23 ;  /* 0x000098171800c986 */ /* 0x0001e2000c101112 */
[----:B------:R-:W-:Y:S05]  /*9550*/  @P3 BRA `(.L_x_189) ;  /* 0x0000000000043947 */ /* 0x000fea0003800000 */
[----:B------:R0:W5:Y:S02]  /*9560*/  LDG.E.U8 R22, desc[UR18][R28.64+0x99] ;  /* 0x000099121c167981 */ /* 0x000164000c1e1100 */
.L_x_189:
[----:B------:R-:W-:Y:S05]  /*9570*/  BSYNC B1 ;  /* 0x0000000000017941 */ /* 0x000fea0003800000 */
.L_x_188:
        /* <DEDUP_REMOVED lines=8> */
[----:B0-----:R-:W-:-:S05]  /*9600*/  F2FP.SATFINITE.E4M3.F32.PACK_AB_MERGE_C R23, RZ, R22, RZ ;  /* 0x00000016ff17723e */ /* 0x001fca00048070ff */
[----:B------:R0:W-:Y:S01]  /*9610*/  @!P3 STG.E.U8 desc[UR18][R24.64+0x99], R23 ;  /* 0x000099171800b986 */ /* 0x0001e2000c101112 */
[----:B------:R-:W-:Y:S05]  /*9620*/  @P4 BRA `(.L_x_191) ;  /* 0x0000000000044947 */ /* 0x000fea0003800000 */
[----:B------:R0:W5:Y:S02]  /*9630*/  LDG.E.U8 R21, desc[UR18][R30.64+0x98] ;  /* 0x000098121e157981 */ /* 0x000164000c1e1100 */
.L_x_191:
[----:B------:R-:W-:Y:S05]  /*9640*/  BSYNC B1 ;  /* 0x0000000000017941 */ /* 0x000fea0003800000 */
.L_x_190:
        /* <DEDUP_REMOVED lines=12> */
.L_x_193:
[----:B------:R-:W-:Y:S05]  /*9710*/  BSYNC B1 ;  /* 0x0000000000017941 */ /* 0x000fea0003800000 */
.L_x_192:
        /* <DEDUP_REMOVED lines=12> */
.L_x_195:
[----:B------:R-:W-:Y:S05]  /*97e0*/  BSYNC B1 ;  /* 0x0000000000017941 */ /* 0x000fea0003800000 */
.L_x_194:
        /* <DEDUP_REMOVED lines=12> */
.L_x_197:
[----:B------:R-:W-:Y:S05]  /*98b0*/  BSYNC B1 ;  /* 0x0000000000017941 */ /* 0x000fea0003800000 */
.L_x_196:
        /* <DEDUP_REMOVED lines=12> */
.L_x_199:
[----:B------:R-:W-:Y:S05]  /*9980*/  BSYNC B1 ;  /* 0x0000000000017941 */ /* 0x000fea0003800000 */
.L_x_198:
        /* <DEDUP_REMOVED lines=12> */
.L_x_201:
[----:B------:R-:W-:Y:S05]  /*9a50*/  BSYNC B1 ;  /* 0x0000000000017941 */ /* 0x000fea0003800000 */
.L_x_200:
        /* <DEDUP_REMOVED lines=12> */
.L_x_203:
[----:B------:R-:W-:Y:S05]  /*9b20*/  BSYNC B1 ;  /* 0x0000000000017941 */ /* 0x000fea0003800000 */
.L_x_202:
        /* <DEDUP_REMOVED lines=12> */
.L_x_205:
[----:B------:R-:W-:Y:S05]  /*9bf0*/  BSYNC B1 ;  /* 0x0000000000017941 */ /* 0x000fea0003800000 */
.L_x_204:
        /* <DEDUP_REMOVED lines=12> */
.L_x_207:
[----:B------:R-:W-:Y:S05]  /*9cc0*/  BSYNC B1 ;  /* 0x0000000000017941 */ /* 0x000fea0003800000 */
.L_x_206:
        /* <DEDUP_REMOVED lines=12> */
.L_x_209:
[----:B------:R-:W-:Y:S05]  /*9d90*/  BSYNC B1 ;  /* 0x0000000000017941 */ /* 0x000fea0003800000 */
.L_x_208:
        /* <DEDUP_REMOVED lines=12> */
.L_x_211:
[----:B------:R-:W-:Y:S05]  /*9e60*/  BSYNC B1 ;  /* 0x0000000000017941 */ /* 0x000fea0003800000 */
.L_x_210:
        /* <DEDUP_REMOVED lines=12> */
.L_x_213:
[----:B------:R-:W-:Y:S05]  /*9f30*/  BSYNC B1 ;  /* 0x0000000000017941 */ /* 0x000fea0003800000 */
.L_x_212:
        /* <DEDUP_REMOVED lines=12> */
.L_x_215:
[----:B------:R-:W-:Y:S05]  /*a000*/  BSYNC B1 ;  /* 0x0000000000017941 */ /* 0x000fea0003800000 */
.L_x_214:
        /* <DEDUP_REMOVED lines=12> */
.L_x_217:
[----:B------:R-:W-:Y:S05]  /*a0d0*/  BSYNC B1 ;  /* 0x0000000000017941 */ /* 0x000fea0003800000 */
.L_x_216:
        /* <DEDUP_REMOVED lines=12> */
.L_x_219:
[----:B------:R-:W-:Y:S05]  /*a1a0*/  BSYNC B1 ;  /* 0x0000000000017941 */ /* 0x000fea0003800000 */
.L_x_218:
        /* <DEDUP_REMOVED lines=12> */
.L_x_221:
[----:B------:R-:W-:Y:S05]  /*a270*/  BSYNC B1 ;  /* 0x0000000000017941 */ /* 0x000fea0003800000 */
.L_x_220:
        /* <DEDUP_REMOVED lines=12> */
.L_x_223:
[----:B------:R-:W-:Y:S05]  /*a340*/  BSYNC B1 ;  /* 0x0000000000017941 */ /* 0x000fea0003800000 */
.L_x_222:
        /* <DEDUP_REMOVED lines=12> */
.L_x_225:
[----:B------:R-:W-:Y:S05]  /*a410*/  BSYNC B1 ;  /* 0x0000000000017941 */ /* 0x000fea0003800000 */
.L_x_224:
        /* <DEDUP_REMOVED lines=12> */
.L_x_227:
[----:B------:R-:W-:Y:S05]  /*a4e0*/  BSYNC B1 ;  /* 0x0000000000017941 */ /* 0x000fea0003800000 */
.L_x_226:
        /* <DEDUP_REMOVED lines=12> */
.L_x_229:
[----:B------:R-:W-:Y:S05]  /*a5b0*/  BSYNC B1 ;  /* 0x0000000000017941 */ /* 0x000fea0003800000 */
.L_x_228:
[----:B-----5:R-:W-:Y:S01]  /*a5c0*/  LOP3.LUT R2, R2, 0xff, RZ, 0xc0, !PT ;  /* 0x000000ff02027812 */ /* 0x020fe200078ec0ff */
[----:B------:R-:W-:Y:S01]  /*a5d0*/  BSSY B1, `(.L_x_230) ;  /* 0x000000b000017945 */ /* 0x000fe20003800000 */
[----:B------:R-:W-:Y:S02]  /*a5e0*/  ISETP.LT.OR P4, PT, R35, 0xc1, !P1 ;  /* 0x000000c12300780c */ /* 0x000fe40004f81670 */
[----:B------:R-:W-:-:S05]  /*a5f0*/  F2FP.F16.E4M3.UNPACK_B R2, R2 ;  /* 0x00000002ff02723e */ /* 0x000fca00020006ff */
[----:B------:R-:W-:-:S05]  /*a600*/  HADD2.F32 R2, -RZ, R2.H0_H0 ;  /* 0x20000002ff027230 */ /* 0x000fca0000004100 */
[----:B0-----:R-:W-:-:S04]  /*a610*/  FMUL R3, R2, UR21 ;  /* 0x0000001502037c20 */ /* 0x001fc80008400000 */
[----:B------:R-:W-:Y:S01]  /*a620*/  FFMA R3, R0, UR20, R3 ;  /* 0x0000001400037c23 */ /* 0x000fe20008000003 */
[----:B------:R-:W-:-:S04]  /*a630*/  PRMT R0, RZ, 0x7610, R0 ;  /* 0x00007610ff007816 */ /* 0x000fc80000000000 */
[----:B------:R-:W-:-:S05]  /*a640*/  F2FP.SATFINITE.E4M3.F32.PACK_AB_MERGE_C R3, RZ, R3, RZ ;  /* 0x00000003ff03723e */ /* 0x000fca00048070ff */
[----:B------:R0:W-:Y:S01]  /*a650*/  @!P3 STG.E.U8 desc[UR18][R24.64+0xc1], R3 ;  /* 0x0000c1031800b986 */ /* 0x0001e2000c101112 */
[----:B------:R-:W-:Y:S05]  /*a660*/  @P4 BRA `(.L_x_231) ;  /* 0x0000000000044947 */ /* 0x000fea0003800000 */
[----:B------:R0:W5:Y:S02]  /*a670*/  LDG.E.U8 R0, desc[UR18][R30.64+0xc0] ;  /* 0x0000c0121e007981 */ /* 0x000164000c1e1100 */
.L_x_231:
[----:B------:R-:W-:Y:S05]  /*a680*/  BSYNC B1 ;  /* 0x0000000000017941 */ /* 0x000fea0003800000 */
.L_x_230:
[----:B------:R-:W2:Y:S01]  /*a690*/  LDL.LU R2, [R1] ;  /* 0x0000000001027983 */ /* 0x000ea20000300800 */
[----:B-----5:R-:W-:Y:S01]  /*a6a0*/  LOP3.LUT R0, R0, 0xff, RZ, 0xc0, !PT ;  /* 0x000000ff00007812 */ /* 0x020fe200078ec0ff */
[----:B------:R-:W-:Y:S01]  /*a6b0*/  BSSY B1, `(.L_x_232) ;  /* 0x000000b000017945 */ /* 0x000fe20003800000 */
[----:B------:R-:W-:Y:S02]  /*a6c0*/  ISETP.LT.OR P3, PT, R35, 0xc2, !P1 ;  /* 0x000000c22300780c */ /* 0x000fe40004f61670 */
[----:B------:R-:W-:-:S05]  /*a6d0*/  F2FP.F16.E4M3.UNPACK_B R0, R0 ;  /* 0x00000000ff00723e */ /* 0x000fca00020006ff */
[----:B------:R-:W-:-:S05]  /*a6e0*/  HADD2.F32 R0, -RZ, R0.H0_H0 ;  /* 0x20000000ff007230 */ /* 0x000fca0000004100 */
[----:B------:R-:W-:-:S04]  /*a6f0*/  FMUL R0, R0, UR21 ;  /* 0x0000001500007c20 */ /* 0x000fc80008400000 */
[----:B--2---:R-:W-:-:S05]  /*a700*/  FFMA R0, R2, UR20, R0 ;  /* 0x0000001402007c23 */ /* 0x004fca0008000000 */
[----:B0-----:R-:W-:Y:S02]  /*a710*/  F2FP.SATFINITE.E4M3.F32.PACK_AB_MERGE_C R3, RZ, R0, RZ ;  /* 0x00000000ff03723e */ /* 0x001fe400048070ff */
[----:B------:R-:W-:-:S03]  /*a720*/  PRMT R0, RZ, 0x7610, R0 ;  /* 0x00007610ff007816 */ /* 0x000fc60000000000 */
[----:B------:R0:W-:Y:S01]  /*a730*/  @!P4 STG.E.U8 desc[UR18][R26.64+0xc0], R3 ;  /* 0x0000c0031a00c986 */ /* 0x0001e2000c101112 */
[----:B------:R-:W-:Y:S05]  /*a740*/  @P3 BRA `(.L_x_233) ;  /* 0x0000000000043947 */ /* 0x000fea0003800000 */
[----:B------:R2:W5:Y:S02]  /*a750*/  LDG.E.U8 R0, desc[UR18][R30.64+0xc1] ;  /* 0x0000c1121e007981 */ /* 0x000564000c1e1100 */
.L_x_233:
[----:B------:R-:W-:Y:S05]  /*a760*/  BSYNC B1 ;  /* 0x0000000000017941 */ /* 0x000fea0003800000 */
.L_x_232:
[----:B------:R-:W3:Y:S01]  /*a770*/  LDL.LU R2, [R1+0x4] ;  /* 0x0000040001027983 */ /* 0x000ee20000300800 */
[----:B-----5:R-:W-:Y:S01]  /*a780*/  LOP3.LUT R0, R0, 0xff, RZ, 0xc0, !PT ;  /* 0x000000ff00007812 */ /* 0x020fe200078ec0ff */
[----:B------:R-:W-:Y:S01]  /*a790*/  BSSY B1, `(.L_x_234) ;  /* 0x000000b000017945 */ /* 0x000fe20003800000 */
[----:B------:R-:W-:Y:S02]  /*a7a0*/  ISETP.LT.OR P4, PT, R35, 0xc9, !P0 ;  /* 0x000000c92300780c */ /* 0x000fe40004781670 */
[----:B------:R-:W-:-:S05]  /*a7b0*/  F2FP.F16.E4M3.UNPACK_B R0, R0 ;  /* 0x00000000ff00723e */ /* 0x000fca00020006ff */
[----:B------:R-:W-:-:S05]  /*a7c0*/  HADD2.F32 R0, -RZ, R0.H0_H0 ;  /* 0x20000000ff007230 */ /* 0x000fca0000004100 */
[----:B------:R-:W-:-:S04]  /*a7d0*/  FMUL R0, R0, UR21 ;  /* 0x0000001500007c20 */ /* 0x000fc80008400000 */
[----:B---3--:R-:W-:-:S05]  /*a7e0*/  FFMA R0, R2, UR20, R0 ;  /* 0x0000001402007c23 */ /* 0x008fca0008000000 */
[----:B0-----:R-:W-:Y:S02]  /*a7f0*/  F2FP.SATFINITE.E4M3.F32.PACK_AB_MERGE_C R3, RZ, R0, RZ ;  /* 0x00000000ff03723e */ /* 0x001fe400048070ff */
[----:B------:R-:W-:-:S03]  /*a800*/  PRMT R0, RZ, 0x7610, R0 ;  /* 0x00007610ff007816 */ /* 0x000fc60000000000 */
[----:B------:R0:W-:Y:S01]  /*a810*/  @!P3 STG.E.U8 desc[UR18][R26.64+0xc1], R3 ;  /* 0x0000c1031a00b986 */ /* 0x0001e2000c101112 */
[----:B------:R-:W-:Y:S05]  /*a820*/  @P4 BRA `(.L_x_235) ;  /* 0x0000000000044947 */ /* 0x000fea0003800000 */
[----:B------:R3:W5:Y:S02]  /*a830*/  LDG.E.U8 R0, desc[UR18][R28.64+0xc8] ;  /* 0x0000c8121c007981 */ /* 0x000764000c1e1100 */
.L_x_235:
[----:B------:R-:W-:Y:S05]  /*a840*/  BSYNC B1 ;  /* 0x0000000000017941 */ /* 0x000fea0003800000 */
.L_x_234:
[----:B------:R-:W2:Y:S01]  /*a850*/  LDL.LU R2, [R1+0x8] ;  /* 0x0000080001027983 */ /* 0x000ea20000300800 */
        /* <DEDUP_REMOVED lines=12> */
.L_x_237:
[----:B------:R-:W-:Y:S05]  /*a920*/  BSYNC B1 ;  /* 0x0000000000017941 */ /* 0x000fea0003800000 */
.L_x_236:
        /* <DEDUP_REMOVED lines=13> */
.L_x_239:
[----:B------:R-:W-:Y:S05]  /*aa00*/  BSYNC B1 ;  /* 0x0000000000017941 */ /* 0x000fea0003800000 */
.L_x_238:
        /* <DEDUP_REMOVED lines=13> */
.L_x_241:
[----:B------:R-:W-:Y:S05]  /*aae0*/  BSYNC B1 ;  /* 0x0000000000017941 */ /* 0x000fea0003800000 */
.L_x_240:
        /* <DEDUP_REMOVED lines=13> */
.L_x_243:
[----:B------:R-:W-:Y:S05]  /*abc0*/  BSYNC B1 ;  /* 0x0000000000017941 */ /* 0x000fea0003800000 */
.L_x_242:
        /* <DEDUP_REMOVED lines=13> */
.L_x_245:
[----:B------:R-:W-:Y:S05]  /*aca0*/  BSYNC B1 ;  /* 0x0000000000017941 */ /* 0x000fea0003800000 */
.L_x_244:
        /* <DEDUP_REMOVED lines=13> */
.L_x_247:
[----:B------:R-:W-:Y:S05]  /*ad80*/  BSYNC B1 ;  /* 0x0000000000017941 */ /* 0x000fea0003800000 */
.L_x_246:
        /* <DEDUP_REMOVED lines=13> */
.L_x_249:
[----:B------:R-:W-:Y:S05]  /*ae60*/  BSYNC B1 ;  /* 0x0000000000017941 */ /* 0x000fea0003800000 */
.L_x_248:
        /* <DEDUP_REMOVED lines=13> */
.L_x_251:
[----:B------:R-:W-:Y:S05]  /*af40*/  BSYNC B1 ;  /* 0x0000000000017941 */ /* 0x000fea0003800000 */
.L_x_250:
        /* <DEDUP_REMOVED lines=13> */
.L_x_253:
[----:B------:R-:W-:Y:S05]  /*b020*/  BSYNC B1 ;  /* 0x0000000000017941 */ /* 0x000fea0003800000 */
.L_x_252:
        /* <DEDUP_REMOVED lines=13> */
.L_x_255:
[----:B------:R-:W-:Y:S05]  /*b100*/  BSYNC B1 ;  /* 0x0000000000017941 */ /* 0x000fea0003800000 */
.L_x_254:
        /* <DEDUP_REMOVED lines=13> */
.L_x_257:
[----:B------:R-:W-:Y:S05]  /*b1e0*/  BSYNC B1 ;  /* 0x0000000000017941 */ /* 0x000fea0003800000 */
.L_x_256:
        /* <DEDUP_REMOVED lines=13> */
.L_x_259:
[----:B------:R-:W-:Y:S05]  /*b2c0*/  BSYNC B1 ;  /* 0x0000000000017941 */ /* 0x000fea0003800000 */
.L_x_258:
        /* <DEDUP_REMOVED lines=13> */
.L_x_261:
[----:B------:R-:W-:Y:S05]  /*b3a0*/  BSYNC B1 ;  /* 0x0000000000017941 */ /* 0x000fea0003800000 */
.L_x_260:
        /* <DEDUP_REMOVED lines=13> */
.L_x_263:
[----:B------:R-:W-:Y:S05]  /*b480*/  BSYNC B1 ;  /* 0x0000000000017941 */ /* 0x000fea0003800000 */
.L_x_262:
        /* <DEDUP_REMOVED lines=13> */
.L_x_265:
[----:B------:R-:W-:Y:S05]  /*b560*/  BSYNC B1 ;  /* 0x0000000000017941 */ /* 0x000fea0003800000 */
.L_x_264:
        /* <DEDUP_REMOVED lines=13> */
.L_x_267:
[----:B------:R-:W-:Y:S05]  /*b640*/  BSYNC B1 ;  /* 0x0000000000017941 */ /* 0x000fea0003800000 */
.L_x_266:
        /* <DEDUP_REMOVED lines=13> */
.L_x_269:
[----:B------:R-:W-:Y:S05]  /*b720*/  BSYNC B1 ;  /* 0x0000000000017941 */ /* 0x000fea0003800000 */
.L_x_268:
        /* <DEDUP_REMOVED lines=13> */
.L_x_271:
[----:B------:R-:W-:Y:S05]  /*b800*/  BSYNC B1 ;  /* 0x0000000000017941 */ /* 0x000fea0003800000 */
.L_x_270:
        /* <DEDUP_REMOVED lines=13> */
.L_x_273:
[----:B------:R-:W-:Y:S05]  /*b8e0*/  BSYNC B1 ;  /* 0x0000000000017941 */ /* 0x000fea0003800000 */
.L_x_272:
        /* <DEDUP_REMOVED lines=13> */
.L_x_275:
[----:B------:R-:W-:Y:S05]  /*b9c0*/  BSYNC B1 ;  /* 0x0000000000017941 */ /* 0x000fea0003800000 */
.L_x_274:
        /* <DEDUP_REMOVED lines=13> */
.L_x_277:
[----:B------:R-:W-:Y:S05]  /*baa0*/  BSYNC B1 ;  /* 0x0000000000017941 */ /* 0x000fea0003800000 */
.L_x_276:
        /* <DEDUP_REMOVED lines=13> */
.L_x_279:
[----:B------:R-:W-:Y:S05]  /*bb80*/  BSYNC B1 ;  /* 0x0000000000017941 */ /* 0x000fea0003800000 */
.L_x_278:
        /* <DEDUP_REMOVED lines=13> */
.L_x_281:
[----:B------:R-:W-:Y:S05]  /*bc60*/  BSYNC B1 ;  /* 0x0000000000017941 */ /* 0x000fea0003800000 */
.L_x_280:
        /* <DEDUP_REMOVED lines=13> */
.L_x_283:
[----:B------:R-:W-:Y:S05]  /*bd40*/  BSYNC B1 ;  /* 0x0000000000017941 */ /* 0x000fea0003800000 */
.L_x_282:
        /* <DEDUP_REMOVED lines=13> */
.L_x_285:
[----:B------:R-:W-:Y:S05]  /*be20*/  BSYNC B1 ;  /* 0x0000000000017941 */ /* 0x000fea0003800000 */
.L_x_284:
        /* <DEDUP_REMOVED lines=13> */
.L_x_287:
[----:B------:R-:W-:Y:S05]  /*bf00*/  BSYNC B1 ;  /* 0x0000000000017941 */ /* 0x000fea0003800000 */
.L_x_286:
        /* <DEDUP_REMOVED lines=13> */
.L_x_289:
[----:B------:R-:W-:Y:S05]  /*bfe0*/  BSYNC B1 ;  /* 0x0000000000017941 */ /* 0x000fea0003800000 */
.L_x_288:
[----:B------:R-:W-:Y:S05]  /*bff0*/  @P1 BRA `(.L_x_290) ;  /* 0x0000002000a41947 */ /* 0x000fea0003800000 */
[----:B------:R-:W2:Y:S01]  /*c000*/  LDL.LU R2, [R1+0x74] ;  /* 0x0000740001027983 */ /* 0x000ea20000300800 */
[----:B-----5:R-:W-:-:S04]  /*c010*/  LOP3.LUT R0, R0, 0xff, RZ, 0xc0, !PT ;  /* 0x000000ff00007812 */ /* 0x020fc800078ec0ff */
[----:B------:R-:W-:-:S05]  /*c020*/  F2FP.F16.E4M3.UNPACK_B R0, R0 ;  /* 0x00000000ff00723e */ /* 0x000fca00020006ff */
[----:B------:R-:W-:-:S05]  /*c030*/  HADD2.F32 R0, -RZ, R0.H0_H0 ;  /* 0x20000000ff007230 */ /* 0x000fca0000004100 */
[----:B------:R-:W-:-:S04]  /*c040*/  FMUL R0, R0, UR21 ;  /* 0x0000001500007c20 */ /* 0x000fc80008400000 */
[----:B--2---:R-:W-:-:S05]  /*c050*/  FFMA R0, R2, UR20, R0 ;  /* 0x0000001402007c23 */ /* 0x004fca0008000000 */
[----:B0-----:R-:W-:-:S05]  /*c060*/  F2FP.SATFINITE.E4M3.F32.PACK_AB_MERGE_C R3, RZ, R0, RZ ;  /* 0x00000000ff03723e */ /* 0x001fca00048070ff */
[----:B------:R0:W-:Y:S01]  /*c070*/  STG.E.U8 desc[UR18][R26.64+0xf9], R3 ;  /* 0x0000f9031a007986 */ /* 0x0001e2000c101112 */
[----:B------:R-:W-:Y:S05]  /*c080*/  BRA `(.L_x_290) ;  /* 0x0000002000807947 */ /* 0x000fea0003800000 */
.L_x_33:
[----:B------:R-:W-:Y:S01]  /*c090*/  ISETP.GE.AND P1, PT, R38, 0x1, PT ;  /* 0x000000012600780c */ /* 0x000fe20003f26270 */
[----:B------:R-:W-:Y:S01]  /*c0a0*/  FMUL R226, R226, UR20 ;  /* 0x00000014e2e27c20 */ /* 0x000fe20008400000 */
[----:B------:R-:W2:Y:S01]  /*c0b0*/  LDL.LU R227, [R1+0x10] ;  /* 0x0000100001e37983 */ /* 0x000ea20000300800 */
[----:B------:R-:W-:Y:S01]  /*c0c0*/  ISETP.GE.AND P0, PT, R38, 0x9, PT ;  /* 0x000000092600780c */ /* 0x000fe20003f06270 */
[----:B------:R-:W-:Y:S01]  /*c0d0*/  FMUL R225, R225, UR20 ;  /* 0x00000014e1e17c20 */ /* 0x000fe20008400000 */
[C---:B------:R-:W-:Y:S02]  /*c0e0*/  ISETP.LT.OR P4, PT, R35.reuse, 0x1, !P1 ;  /* 0x000000012300780c */ /* 0x040fe40004f81670 */
[C---:B------:R-:W-:Y:S02]  /*c0f0*/  ISETP.LT.OR P5, PT, R35.reuse, 0x2, !P1 ;  /* 0x000000022300780c */ /* 0x040fe40004fa1670 */
[----:B------:R-:W-:Y:S02]  /*c100*/  F2FP.SATFINITE.E4M3.F32.PACK_AB_MERGE_C R29, RZ, R226, RZ ;  /* 0x000000e2ff1d723e */ /* 0x000fe400048070ff */
[C---:B------:R-:W-:Y:S01]  /*c110*/  ISETP.LT.OR P3, PT, R35.reuse, 0x1, !P0 ;  /* 0x000000012300780c */ /* 0x040fe20004761670 */
[----:B------:R-:W-:Y:S01]  /*c120*/  FMUL R224, R224, UR20 ;  /* 0x00000014e0e07c20 */ /* 0x000fe20008400000 */
[----:B------:R-:W-:Y:S01]  /*c130*/  ISETP.LT.OR P6, PT, R35, 0xa, !P1 ;  /* 0x0000000a2300780c */ /* 0x000fe20004fc1670 */
[----:B------:R-:W-:Y:S01]  /*c140*/  FMUL R223, R223, UR20 ;  /* 0x00000014dfdf7c20 */ /* 0x000fe20008400000 */
[----:B------:R-:W-:Y:S01]  /*c150*/  F2FP.SATFINITE.E4M3.F32.PACK_AB_MERGE_C R225, RZ, R225, RZ ;  /* 0x000000e1ffe1723e */ /* 0x000fe200048070ff */
[----:B------:R-:W-:Y:S01]  /*c160*/  FMUL R221, R221, UR20 ;  /* 0x00000014dddd7c20 */ /* 0x000fe20008400000 */
[----:B------:R-:W-:Y:S01]  /*c170*/  FMUL R222, R222, UR20 ;  /* 0x00000014dede7c20 */ /* 0x000fe20008400000 */
[----:B------:R0:W-:Y:S01]  /*c180*/  @!P4 STG.E.U8 desc[UR18][R24.64], R29 ;  /* 0x0000001d1800c986 */ /* 0x0001e2000c101112 */
[----:B------:R-:W-:-:S02]  /*c190*/  ISETP.LT.OR P4, PT, R35, 0x2, !P0 ;  /* 0x000000022300780c */ /* 0x000fc40004781670 */
[----:B------:R-:W-:Y:S01]  /*c1a0*/  F2FP.SATFINITE.E4M3.F32.PACK_AB_MERGE_C R31, RZ, R224, RZ ;  /* 0x000000e0ff1f723e */ /* 0x000fe200048070ff */
[----:B------:R1:W-:Y:S01]  /*c1b0*/  @!P5 STG.E.U8 desc[UR18][R24.64+0x1], R225 ;  /* 0x000001e11800d986 */ /* 0x0003e2000c101112 */
[C---:B------:R-:W-:Y:S02]  /*c1c0*/  ISETP.LT.OR P5, PT, R35.reuse, 0x9, !P1 ;  /* 0x000000092300780c */ /* 0x040fe40004fa1670 */
[----:B------:R-:W-:Y:S01]  /*c1d0*/  F2FP.SATFINITE.E4M3.F32.PACK_AB_MERGE_C R223, RZ, R223, RZ ;  /* 0x000000dfffdf723e */ /* 0x000fe200048070ff */
[----:B------:R-:W-:Y:S01]  /*c1e0*/  FMUL R220, R220, UR20 ;  /* 0x00000014dcdc7c20 */ /* 0x000fe20008400000 */
[----:B------:R-:W-:Y:S01]  /*c1f0*/  F2FP.SATFINITE.E4M3.F32.PACK_AB_MERGE_C R221, RZ, R221, RZ ;  /* 0x000000ddffdd723e */ /* 0x000fe200048070ff */
[----:B------:R-:W-:Y:S01]  /*c200*/  @!P3 STG.E.U8 desc[UR18][R26.64], R31 ;  /* 0x0000001f1a00b986 */ /* 0x000fe2000c101112 */
[----:B------:R-:W-:-:S03]  /*c210*/  ISETP.LT.OR P3, PT, R35, 0x9, !P0 ;  /* 0x000000092300780c */ /* 0x000fc60004761670 */
[----:B------:R-:W-:Y:S01]  /*c220*/  @!P4 STG.E.U8 desc[UR18][R26.64+0x1], R223 ;  /* 0x000001df1a00c986 */ /* 0x000fe2000c101112 */
[----:B------:R-:W-:-:S03]  /*c230*/  ISETP.LT.OR P4, PT, R35, 0xa, !P0 ;  /* 0x0000000a2300780c */ /* 0x000fc60004781670 */
[----:B------:R-:W-:Y:S01]  /*c240*/  @!P6 STG.E.U8 desc[UR18][R24.64+0x9], R221 ;  /* 0x000009dd1800e986 */ /* 0x000fe2000c101112 */
[----:B------:R-:W-:Y:S01]  /*c250*/  ISETP.LT.OR P6, PT, R35, 0x12, !P1 ;  /* 0x000000122300780c */ /* 0x000fe20004fc1670 */
[----:B------:R-:W-:Y:S01]  /*c260*/  FMUL R219, R219, UR20 ;  /* 0x00000014dbdb7c20 */ /* 0x000fe20008400000 */
[----:B0-----:R-:W-:Y:S01]  /*c270*/  F2FP.SATFINITE.E4M3.F32.PACK_AB_MERGE_C R29, RZ, R222, RZ ;  /* 0x000000deff1d723e */ /* 0x001fe200048070ff */
[----:B------:R-:W-:Y:S01]  /*c280*/  FMUL R217, R217, UR20 ;  /* 0x00000014d9d97c20 */ /* 0x000fe20008400000 */
[----:B------:R-:W3:Y:S01]  /*c290*/  LDL.LU R226, [R1+0xc] ;  /* 0x00000c0001e27983 */ /* 0x000ee20000300800 */
[----:B------:R-:W-:Y:S02]  /*c2a0*/  F2FP.SATFINITE.E4M3.F32.PACK_AB_MERGE_C R33, RZ, R220, RZ ;  /* 0x000000dcff21723e */ /* 0x000fe400048070ff */
[----:B------:R-:W-:Y:S01]  /*c2b0*/  F2FP.SATFINITE.E4M3.F32.PACK_AB_MERGE_C R219, RZ, R219, RZ ;  /* 0x000000dbffdb723e */ /* 0x000fe200048070ff */
[----:B------:R0:W-:Y:S01]  /*c2c0*/  @!P5 STG.E.U8 desc[UR18][R24.64+0x8], R29 ;  /* 0x0000081d1800d986 */ /* 0x0001e2000c101112 */
[----:B------:R-:W-:-:S02]  /*c2d0*/  ISETP.LT.OR P5, PT, R35, 0x11, !P1 ;  /* 0x000000112300780c */ /* 0x000fc40004fa1670 */
[----:B------:R-:W-:Y:S01]  /*c2e0*/  F2FP.SATFINITE.E4M3.F32.PACK_AB_MERGE_C R217, RZ, R217, RZ ;  /* 0x000000d9ffd9723e */ /* 0x000fe200048070ff */
[----:B-1----:R-:W4:Y:S01]  /*c2f0*/  LDL.LU R225, [R1+0x8] ;  /* 0x0000080001e17983 */ /* 0x002f220000300800 */
[----:B------:R-:W-:-:S03]  /*c300*/  FMUL R218, R218, UR20 ;  /* 0x00000014dada7c20 */ /* 0x000fc60008400000 */
[----:B------:R-:W3:Y:S04]  /*c310*/  LDL.LU R224, [R1+0x4] ;  /* 0x0000040001e07983 */ /* 0x000ee80000300800 */
[----:B------:R-:W4:Y:S01]  /*c320*/  LDL.LU R222, [R1] ;  /* 0x0000000001de7983 */ /* 0x000f220000300800 */
[----:B0-----:R-:W-:Y:S01]  /*c330*/  F2FP.SATFINITE.E4M3.F32.PACK_AB_MERGE_C R29, RZ, R218, RZ ;  /* 0x000000daff1d723e */ /* 0x001fe200048070ff */
[----:B------:R-:W-:Y:S01]  /*c340*/  FMUL R216, R216, UR20 ;  /* 0x00000014d8d87c20 */ /* 0x000fe20008400000 */
[----:B------:R-:W-:Y:S01]  /*c350*/  FMUL R215, R215, UR20 ;  /* 0x00000014d7d77c20 */ /* 0x000fe20008400000 */
[----:B------:R0:W-:Y:S01]  /*c360*/  @!P3 STG.E.U8 desc[UR18][R26.64+0x8], R33 ;  /* 0x000008211a00b986 */ /* 0x0001e2000c101112 */
[----:B------:R-:W-:Y:S01]  /*c370*/  ISETP.LT.OR P3, PT, R35, 0x11, !P0 ;  /* 0x000000112300780c */ /* 0x000fe20004761670 */
[----:B------:R-:W-:Y:S01]  /*c380*/  FMUL R213, R213, UR20 ;  /* 0x00000014d5d57c20 */ /* 0x000fe20008400000 */
[----:B------:R-:W-:Y:S01]  /*c390*/  F2FP.SATFINITE.E4M3.F32.PACK_AB_MERGE_C R31, RZ, R216, RZ ;  /* 0x000000d8ff1f723e */ /* 0x000fe200048070ff */
[----:B------:R-:W-:Y:S01]  /*c3a0*/  @!P4 STG.E.U8 desc[UR18][R26.64+0x9], R219 ;  /* 0x000009db1a00c986 */ /* 0x000fe2000c101112 */
[C---:B------:R-:W-:Y:S01]  /*c3b0*/  ISETP.LT.OR P4, PT, R35.reuse, 0x12, !P0 ;  /* 0x000000122300780c */ /* 0x040fe20004781670 */
[----:B------:R-:W-:Y:S01]  /*c3c0*/  FMUL R214, R214, UR20 ;  /* 0x00000014d6d67c20 */ /* 0x000fe20008400000 */
[----:B------:R-:W-:Y:S01]  /*c3d0*/  F2FP.SATFINITE.E4M3.F32.PACK_AB_MERGE_C R215, RZ, R215, RZ ;  /* 0x000000d7ffd7723e */ /* 0x000fe200048070ff */
[----:B------:R-:W-:Y:S01]  /*c3e0*/  @!P6 STG.E.U8 desc[UR18][R24.64+0x11], R217 ;  /* 0x000011d91800e986 */ /* 0x000fe2000c101112 */
[C---:B------:R-:W-:Y:S01]  /*c3f0*/  ISETP.LT.OR P6, PT, R35.reuse, 0x1a, !P1 ;  /* 0x0000001a2300780c */ /* 0x040fe20004fc1670 */
[----:B------:R-:W-:Y:S01]  /*c400*/  FMUL R212, R212, UR20 ;  /* 0x00000014d4d47c20 */ /* 0x000fe20008400000 */
[----:B------:R-:W-:Y:S01]  /*c410*/  F2FP.SATFINITE.E4M3.F32.PACK_AB_MERGE_C R213, RZ, R213, RZ ;  /* 0x000000d5ffd5723e */ /* 0x000fe200048070ff */
[----:B------:R1:W-:Y:S01]  /*c420*/  @!P5 STG.E.U8 desc[UR18][R24.64+0x10], R29 ;  /* 0x0000101d1800d986 */ /* 0x0003e2000c101112 */
[----:B------:R-:W-:Y:S01]  /*c430*/  ISETP.LT.OR P5, PT, R35, 0x19, !P1 ;  /* 0x000000192300780c */ /* 0x000fe20004fa1670 */
[----:B------:R-:W-:Y:S01]  /*c440*/  FMUL R211, R211, UR20 ;  /* 0x00000014d3d37c20 */ /* 0x000fe20008400000 */
[----:B------:R-:W-:Y:S01]  /*c450*/  FMUL R209, R209, UR20 ;  /* 0x00000014d1d17c20 */ /* 0x000fe20008400000 */
[----:B------:R1:W-:Y:S01]  /*c460*/  @!P3 STG.E.U8 desc[UR18][R26.64+0x10], R31 ;  /* 0x0000101f1a00b986 */ /* 0x0003e2000c101112 */
[C---:B------:R-:W-:Y:S01]  /*c470*/  ISETP.LT.OR P3, PT, R35.reuse, 0x19, !P0 ;  /* 0x000000192300780c */ /* 0x040fe20004761670 */
[----:B------:R-:W-:Y:S01]  /*c480*/  FMUL R210, R210, UR20 ;  /* 0x00000014d2d27c20 */ /* 0x000fe20008400000 */
[----:B0-----:R-:W-:Y:S01]  /*c490*/  F2FP.SATFINITE.E4M3.F32.PACK_AB_MERGE_C R33, RZ, R212, RZ ;  /* 0x000000d4ff21723e */ /* 0x001fe200048070ff */
[----:B------:R-:W-:Y:S01]  /*c4a0*/  @!P4 STG.E.U8 desc[UR18][R26.64+0x11], R215 ;  /* 0x000011d71a00c986 */ /* 0x000fe2000c101112 */
[C---:B------:R-:W-:Y:S01]  /*c4b0*/  ISETP.LT.OR P4, PT, R35.reuse, 0x1a, !P0 ;  /* 0x0000001a2300780c */ /* 0x040fe20004781670 */
[----:B------:R-:W-:Y:S01]  /*c4c0*/  FMUL R208, R208, UR20 ;  /* 0x00000014d0d07c20 */ /* 0x000fe20008400000 */
[----:B------:R-:W-:Y:S01]  /*c4d0*/  F2FP.SATFINITE.E4M3.F32.PACK_AB_MERGE_C R211, RZ, R211, RZ ;  /* 0x000000d3ffd3723e */ /* 0x000fe200048070ff */
[----:B------:R-:W-:Y:S01]  /*c4e0*/  @!P6 STG.E.U8 desc[UR18][R24.64+0x19], R213 ;  /* 0x000019d51800e986 */ /* 0x000fe2000c101112 */
[----:B------:R-:W-:Y:S01]  /*c4f0*/  ISETP.LT.OR P6, PT, R35, 0x22, !P1 ;  /* 0x000000222300780c */ /* 0x000fe20004fc1670 */
[----:B------:R-:W-:Y:S01]  /*c500*/  FMUL R207, R207, UR20 ;  /* 0x00000014cfcf7c20 */ /* 0x000fe20008400000 */
[----:B-1----:R-:W-:Y:S01]  /*c510*/  F2FP.SATFINITE.E4M3.F32.PACK_AB_MERGE_C R29, RZ, R214, RZ ;  /* 0x000000d6ff1d723e */ /* 0x002fe200048070ff */
[----:B------:R-:W-:Y:S01]  /*c520*/  FMUL R205, R205, UR20 ;  /* 0x00000014cdcd7c20 */ /* 0x000fe20008400000 */
[----:B------:R-:W-:Y:S01]  /*c530*/  F2FP.SATFINITE.E4M3.F32.PACK_AB_MERGE_C R209, RZ, R209, RZ ;  /* 0x000000d1ffd1723e */ /* 0x000fe200048070ff */
[----:B------:R-:W-:Y:S01]  /*c540*/  FMUL R206, R206, UR20 ;  /* 0x00000014cece7c20 */ /* 0x000fe20008400000 */
[----:B------:R-:W-:Y:S01]  /*c550*/  F2FP.SATFINITE.E4M3.F32.PACK_AB_MERGE_C R31, RZ, R208, RZ ;  /* 0x000000d0ff1f723e */ /* 0x000fe200048070ff */
[----:B------:R0:W-:Y:S01]  /*c560*/  @!P5 STG.E.U8 desc[UR18][R24.64+0x18], R29 ;  /* 0x0000181d1800d986 */ /* 0x0001e2000c101112 */
[C---:B------:R-:W-:Y:S01]  /*c570*/  ISETP.LT.OR P5, PT, R35.reuse, 0x21, !P1 ;  /* 0x000000212300780c */ /* 0x040fe20004fa1670 */
[----:B------:R-:W-:Y:S01]  /*c580*/  FMUL R204, R204, UR20 ;  /* 0x00000014cccc7c20 */ /* 0x000fe20008400000 */
[----:B------:R-:W-:Y:S01]  /*c590*/  F2FP.SATFINITE.E4M3.F32.PACK_AB_MERGE_C R207, RZ, R207, RZ ;  /* 0x000000cfffcf723e */ /* 0x000fe200048070ff */
[----:B------:R1:W-:Y:S01]  /*c5a0*/  @!P3 STG.E.U8 desc[UR18][R26.64+0x18], R33 ;  /* 0x000018211a00b986 */ /* 0x0003e2000c101112 */
[----:B------:R-:W-:Y:S01]  /*c5b0*/  ISETP.LT.OR P3, PT, R35, 0x21, !P0 ;  /* 0x000000212300780c */ /* 0x000fe20004761670 */
[----:B------:R-:W-:Y:S01]  /*c5c0*/  FMUL R203, R203, UR20 ;  /* 0x00000014cbcb7c20 */ /* 0x000fe20008400000 */
[----:B------:R-:W-:Y:S01]  /*c5d0*/  F2FP.SATFINITE.E4M3.F32.PACK_AB_MERGE_C R205, RZ, R205, RZ ;  /* 0x000000cdffcd723e */ /* 0x000fe200048070ff */
[----:B------:R-:W-:Y:S01]  /*c5e0*/  @!P4 STG.E.U8 desc[UR18][R26.64+0x19], R211 ;  /* 0x000019d31a00c986 */ /* 0x000fe2000c101112 */
[----:B------:R-:W-:Y:S01]  /*c5f0*/  ISETP.LT.OR P4, PT, R35, 0x22, !P0 ;  /* 0x000000222300780c */ /* 0x000fe20004781670 */
[----:B------:R-:W-:Y:S01]  /*c600*/  FMUL R201, R201, UR20 ;  /* 0x00000014c9c97c20 */ /* 0x000fe20008400000 */
[----:B------:R-:W-:Y:S01]  /*c610*/  F2FP.SATFINITE.E4M3.F32.PACK_AB_MERGE_C R203, RZ, R203, RZ ;  /* 0x000000cbffcb723e */ /* 0x000fe200048070ff */
[----:B------:R-:W-:Y:S01]  /*c620*/  @!P6 STG.E.U8 desc[UR18][R24.64+0x21], R209 ;  /* 0x000021d11800e986 */ /* 0x000fe2000c101112 */
[----:B------:R-:W-:Y:S01]  /*c630*/  ISETP.LT.OR P6, PT, R35, 0x2a, !P1 ;  /* 0x0000002a2300780c */ /* 0x000fe20004fc1670 */
[----:B------:R-:W-:Y:S01]  /*c640*/  FMUL R202, R202, UR20 ;  /* 0x00000014caca7c20 */ /* 0x000fe20008400000 */
[----:B0-----:R-:W-:Y:S01]  /*c650*/  F2FP.SATFINITE.E4M3.F32.PACK_AB_MERGE_C R29, RZ, R210, RZ ;  /* 0x000000d2ff1d723e */ /* 0x001fe200048070ff */
[----:B------:R-:W-:Y:S01]  /*c660*/  FMUL R200, R200, UR20 ;  /* 0x00000014c8c87c20 */ /* 0x000fe20008400000 */
[----:B-1----:R-:W-:Y:S01]  /*c670*/  F2FP.SATFINITE.E4M3.F32.PACK_AB_MERGE_C R33, RZ, R204, RZ ;  /* 0x000000ccff21723e */ /* 0x002fe200048070ff */
[----:B------:R-:W-:Y:S01]  /*c680*/  FMUL R199, R199, UR20 ;  /* 0x00000014c7c77c20 */ /* 0x000fe20008400000 */
[----:B------:R-:W-:Y:S01]  /*c690*/  F2FP.SATFINITE.E4M3.F32.PACK_AB_MERGE_C R201, RZ, R201, RZ ;  /* 0x000000c9ffc9723e */ /* 0x000fe200048070ff */
[----:B------:R0:W-:Y:S01]  /*c6a0*/  @!P5 STG.E.U8 desc[UR18][R24.64+0x20], R29 ;  /* 0x0000201d1800d986 */ /* 0x0001e2000c101112 */
[----:B------:R-:W-:Y:S01]  /*c6b0*/  ISETP.LT.OR P5, PT, R35, 0x29, !P1 ;  /* 0x000000292300780c */ /* 0x000fe20004fa1670 */
[----:B------:R-:W-:Y:S01]  /*c6c0*/  FMUL R197, R197, UR20 ;  /* 0x00000014c5c57c20 */ /* 0x000fe20008400000 */
[----:B------:R-:W-:Y:S01]  /*c6d0*/  F2FP.SATFINITE.E4M3.F32.PACK_AB_MERGE_C R199, RZ, R199, RZ ;  /* 0x000000c7ffc7723e */ /* 0x000fe200048070ff */
[----:B------:R1:W-:Y:S01]  /*c6e0*/  @!P3 STG.E.U8 desc[UR18][R26.64+0x20], R31 ;  /* 0x0000201f1a00b986 */ /* 0x0003e2000c101112 */
[C---:B------:R-:W-:Y:S01]  /*c6f0*/  ISETP.LT.OR P3, PT, R35.reuse, 0x29, !P0 ;  /* 0x000000292300780c */ /* 0x040fe20004761670 */
[----:B------:R-:W-:Y:S01]  /*c700*/  FMUL R198, R198, UR20 ;  /* 0x00000014c6c67c20 */ /* 0x000fe20008400000 */
[----:B------:R-:W-:Y:S01]  /*c710*/  F2FP.SATFINITE.E4M3.F32.PACK_AB_MERGE_C R197, RZ, R197, RZ ;  /* 0x000000c5ffc5723e */ /* 0x000fe200048070ff */
[----:B------:R-:W-:Y:S01]  /*c720*/  @!P4 STG.E.U8 desc[UR18][R26.64+0x21], R207 ;  /* 0x000021cf1a00c986 */ /* 0x000fe2000c101112 */
[----:B------:R-:W-:Y:S01]  /*c730*/  ISETP.LT.OR P4, PT, R35, 0x2a, !P0 ;  /* 0x0000002a2300780c */ /* 0x000fe20004781670 */
[----:B------:R-:W-:Y:S01]  /*c740*/  FMUL R196, R196, UR20 ;  /* 0x00000014c4c47c20 */ /* 0x000fe20008400000 */
[----:B------:R-:W-:Y:S01]  /*c750*/  FMUL R195, R195, UR20 ;  /* 0x00000014c3c37c20 */ /* 0x000fe20008400000 */
        /* <DEDUP_REMOVED lines=27> */
[----:B------:R-:W-:Y:S01]  /*c910*/  FMUL R186, R186, UR20 ;  /* 0x00000014baba7c20 */ /* 0x000fe20008400000 */
        /* <DEDUP_REMOVED lines=156> */
[----:B-----5:R-:W-:Y:S01]  /*d2e0*/  FMUL R0, R0, UR20 ;  /* 0x0000001400007c20 */ /* 0x020fe20008400000 */
[----:B-1----:R-:W-:Y:S01]  /*d2f0*/  F2FP.SATFINITE.E4M3.F32.PACK_AB_MERGE_C R33, RZ, R164, RZ ;  /* 0x000000a4ff21723e */ /* 0x002fe200048070ff */
        /* <DEDUP_REMOVED lines=9> */
[----:B------:R-:W-:Y:S01]  /*d390*/  FMUL R4, R4, UR20 ;  /* 0x0000001404047c20 */ /* 0x000fe20008400000 */
[----:B------:R-:W-:Y:S01]  /*d3a0*/  @!P4 STG.E.U8 desc[UR18][R26.64+0x71], R167 ;  /* 0x000071a71a00c986 */ /* 0x000fe2000c101112 */
[----:B------:R-:W-:-:S03]  /*d3b0*/  ISETP.LT.OR P4, PT, R35, 0x7a, !P0 ;  /* 0x0000007a2300780c */ /* 0x000fc60004781670 */
[----:B------:R-:W-:Y:S01]  /*d3c0*/  @!P6 STG.E.U8 desc[UR18][R24.64+0x79], R165 ;  /* 0x000079a51800e986 */ /* 0x000fe2000c101112 */
[----:B------:R-:W-:Y:S02]  /*d3d0*/  ISETP.LT.OR P6, PT, R35, 0x82, !P1 ;  /* 0x000000822300780c */ /* 0x000fe40004fc1670 */
[----:B0-----:R-:W-:Y:S01]  /*d3e0*/  F2FP.SATFINITE.E4M3.F32.PACK_AB_MERGE_C R29, RZ, R166, RZ ;  /* 0x000000a6ff1d723e */ /* 0x001fe200048070ff */
[----:B------:R-:W3:Y:S01]  /*d3f0*/  LDL.LU R220, [R1+0x14] ;  /* 0x0000140001dc7983 */ /* 0x000ee20000300800 */
[----:B-1----:R-:W-:-:S03]  /*d400*/  F2FP.SATFINITE.E4M3.F32.PACK_AB_MERGE_C R31, RZ, R160, RZ ;  /* 0x000000a0ff1f723e */ /* 0x002fc600048070ff */
[----:B------:R0:W-:Y:S01]  /*d410*/  @!P5 STG.E.U8 desc[UR18][R24.64+0x78], R29 ;  /* 0x0000781d1800d986 */ /* 0x0001e2000c101112 */
[----:B------:R-:W-:-:S03]  /*d420*/  ISETP.LT.OR P5, PT, R35, 0x81, !P1 ;  /* 0x000000812300780c */ /* 0x000fc60004fa1670 */
[----:B------:R1:W-:Y:S01]  /*d430*/  @!P3 STG.E.U8 desc[UR18][R26.64+0x78], R33 ;  /* 0x000078211a00b986 */ /* 0x0003e2000c101112 */
[----:B------:R-:W-:-:S03]  /*d440*/  ISETP.LT.OR P3, PT, R35, 0x81, !P0 ;  /* 0x000000812300780c */ /* 0x000fc60004761670 */
        /* <DEDUP_REMOVED lines=26> */
[----:B0-----:R-:W-:Y:S02]  /*d5f0*/  F2FP.SATFINITE.E4M3.F32.PACK_AB_MERGE_C R29, RZ, R154, RZ ;  /* 0x0000009aff1d723e */ /* 0x001fe400048070ff */
[----:B-1----:R-:W-:-:S03]  /*d600*/  F2FP.SATFINITE.E4M3.F32.PACK_AB_MERGE_C R33, RZ, R20, RZ ;  /* 0x00000014ff21723e */ /* 0x002fc600048070ff */
[----:B------:R0:W-:Y:S01]  /*d610*/  @!P5 STG.E.U8 desc[UR18][R24.64+0x90], R29 ;  /* 0x0000901d1800d986 */ /* 0x0001e2000c101112 */
[----:B------:R-:W-:-:S03]  /*d620*/  ISETP.LT.OR P5, PT, R35, 0x99, !P1 ;  /* 0x000000992300780c */ /* 0x000fc60004fa1670 */
[----:B------:R-:W-:Y:S01]  /*d630*/  @!P3 STG.E.U8 desc[UR18][R26.64+0x90], R31 ;  /* 0x0000901f1a00b986 */ /* 0x000fe2000c101112 */
[----:B------:R-:W-:-:S03]  /*d640*/  ISETP.LT.OR P3, PT, R35, 0x99, !P0 ;  /* 0x000000992300780c */ /* 0x000fc60004761670 */
[----:B------:R1:W-:Y:S01]  /*d650*/  @!P4 STG.E.U8 desc[UR18][R26.64+0x91], R23 ;  /* 0x000091171a00c986 */ /* 0x0003e2000c101112 */
[----:B------:R-:W-:-:S03]  /*d660*/  ISETP.LT.OR P4, PT, R35, 0x9a, !P0 ;  /* 0x0000009a2300780c */ /* 0x000fc60004781670 */
[----:B------:R2:W-:Y:S01]  /*d670*/  @!P6 STG.E.U8 desc[UR18][R24.64+0x99], R21 ;  /* 0x000099151800e986 */ /* 0x0005e2000c101112 */
[----:B------:R-:W-:Y:S02]  /*d680*/  ISETP.LT.OR P6, PT, R35, 0xa2, !P1 ;  /* 0x000000a22300780c */ /* 0x000fe40004fc1670 */
[----:B0-----:R-:W-:-:S05]  /*d690*/  F2FP.SATFINITE.E4M3.F32.PACK_AB_MERGE_C R29, RZ, R22, RZ ;  /* 0x00000016ff1d723e */ /* 0x001fca00048070ff */
[----:B------:R-:W-:Y:S01]  /*d6a0*/  @!P5 STG.E.U8 desc[UR18][R24.64+0x98], R29 ;  /* 0x0000981d1800d986 */ /* 0x000fe2000c101112 */
[C---:B------:R-:W-:Y:S02]  /*d6b0*/  ISETP.LT.OR P5, PT, R35.reuse, 0xa1, !P1 ;  /* 0x000000a12300780c */ /* 0x040fe40004fa1670 */
[----:B-1----:R-:W-:Y:S01]  /*d6c0*/  F2FP.SATFINITE.E4M3.F32.PACK_AB_MERGE_C R23, RZ, R18, RZ ;  /* 0x00000012ff17723e */ /* 0x002fe200048070ff */
[----:B------:R-:W-:Y:S01]  /*d6d0*/  @!P3 STG.E.U8 desc[UR18][R26.64+0x98], R33 ;  /* 0x000098211a00b986 */ /* 0x000fe2000c101112 */
[C---:B------:R-:W-:Y:S02]  /*d6e0*/  ISETP.LT.OR P3, PT, R35.reuse, 0xa1, !P0 ;  /* 0x000000a12300780c */ /* 0x040fe40004761670 */
[----:B--2---:R-:W-:Y:S01]  /*d6f0*/  F2FP.SATFINITE.E4M3.F32.PACK_AB_MERGE_C R21, RZ, R16, RZ ;  /* 0x00000010ff15723e */ /* 0x004fe200048070ff */
[----:B------:R0:W-:Y:S01]  /*d700*/  @!P4 STG.E.U8 desc[UR18][R26.64+0x99], R19 ;  /* 0x000099131a00c986 */ /* 0x0001e2000c101112 */
[----:B------:R-:W-:-:S03]  /*d710*/  ISETP.LT.OR P4, PT, R35, 0xa2, !P0 ;  /* 0x000000a22300780c */ /* 0x000fc60004781670 */
[----:B------:R1:W-:Y:S01]  /*d720*/  @!P6 STG.E.U8 desc[UR18][R24.64+0xa1], R17 ;  /* 0x0000a1111800e986 */ /* 0x0003e2000c101112 */
[----:B------:R-:W-:-:S03]  /*d730*/  ISETP.LT.OR P6, PT, R35, 0xaa, !P1 ;  /* 0x000000aa2300780c */ /* 0x000fc60004fc1670 */
[----:B------:R-:W-:Y:S01]  /*d740*/  @!P5 STG.E.U8 desc[UR18][R24.64+0xa0], R23 ;  /* 0x0000a0171800d986 */ /* 0x000fe2000c101112 */
[----:B------:R-:W-:-:S03]  /*d750*/  ISETP.LT.OR P5, PT, R35, 0xa9, !P1 ;  /* 0x000000a92300780c */ /* 0x000fc60004fa1670 */
[----:B------:R-:W-:Y:S01]  /*d760*/  @!P3 STG.E.U8 desc[UR18][R26.64+0xa0], R21 ;  /* 0x0000a0151a00b986 */ /* 0x000fe2000c101112 */
[C---:B------:R-:W-:Y:S02]  /*d770*/  ISETP.LT.OR P3, PT, R35.reuse, 0xa9, !P0 ;  /* 0x000000a92300780c */ /* 0x040fe40004761670 */
[----:B0-----:R-:W-:Y:S01]  /*d780*/  F2FP.SATFINITE.E4M3.F32.PACK_AB_MERGE_C R19, RZ, R14, RZ ;  /* 0x0000000eff13723e */ /* 0x001fe200048070ff */
[----:B------:R0:W-:Y:S01]  /*d790*/  @!P4 STG.E.U8 desc[UR18][R26.64+0xa1], R15 ;  /* 0x0000a10f1a00c986 */ /* 0x0001e2000c101112 */
[C---:B------:R-:W-:Y:S02]  /*d7a0*/  ISETP.LT.OR P4, PT, R35.reuse, 0xaa, !P0 ;  /* 0x000000aa2300780c */ /* 0x040fe40004781670 */
[----:B-1----:R-:W-:Y:S01]  /*d7b0*/  F2FP.SATFINITE.E4M3.F32.PACK_AB_MERGE_C R17, RZ, R12, RZ ;  /* 0x0000000cff11723e */ /* 0x002fe200048070ff */
        /* <DEDUP_REMOVED lines=15> */
[----:B0-----:R-:W-:Y:S02]  /*d8b0*/  F2FP.SATFINITE.E4M3.F32.PACK_AB_MERGE_C R11, RZ, R6, RZ ;  /* 0x00000006ff0b723e */ /* 0x001fe400048070ff */
[C---:B------:R-:W-:Y:S01]  /*d8c0*/  ISETP.LT.OR P3, PT, R35.reuse, 0xb9, !P0 ;  /* 0x000000b92300780c */ /* 0x040fe20004761670 */
[----:B------:R0:W-:Y:S01]  /*d8d0*/  @!P4 STG.E.U8 desc[UR18][R26.64+0xb1], R7 ;  /* 0x0000b1071a00c986 */ /* 0x0001e2000c101112 */
[----:B-1----:R-:W-:Y:S02]  /*d8e0*/  F2FP.SATFINITE.E4M3.F32.PACK_AB_MERGE_C R9, RZ, R4, RZ ;  /* 0x00000004ff09723e */ /* 0x002fe400048070ff */
[----:B------:R-:W-:Y:S01]  /*d8f0*/  ISETP.LT.OR P4, PT, R35, 0xba, !P0 ;  /* 0x000000ba2300780c */ /* 0x000fe20004781670 */
[----:B------:R1:W-:Y:S04]  /*d900*/  @!P6 STG.E.U8 desc[UR18][R24.64+0xb9], R5 ;  /* 0x0000b9051800e986 */ /* 0x0003e8000c101112 */
[----:B------:R2:W-:Y:S01]  /*d910*/  @!P5 STG.E.U8 desc[UR18][R24.64+0xb8], R11 ;  /* 0x0000b80b1800d986 */ /* 0x0005e2000c101112 */
[----:B------:R-:W-:Y:S01]  /*d920*/  FMUL R4, R227, UR20 ;  /* 0x00000014e3047c20 */ /* 0x000fe20008400000 */
[----:B------:R-:W-:-:S02]  /*d930*/  ISETP.LT.OR P5, PT, R35, 0xc1, !P1 ;  /* 0x000000c12300780c */ /* 0x000fc40004fa1670 */
[----:B0-----:R-:W-:Y:S02]  /*d940*/  F2FP.SATFINITE.E4M3.F32.PACK_AB_MERGE_C R7, RZ, R3, RZ ;  /* 0x00000003ff07723e */ /* 0x001fe400048070ff */
[----:B-1----:R-:W-:Y:S01]  /*d950*/  F2FP.SATFINITE.E4M3.F32.PACK_AB_MERGE_C R5, RZ, R0, RZ ;  /* 0x00000000ff05723e */ /* 0x002fe200048070ff */
[----:B----4-:R-:W-:Y:S01]  /*d960*/  FMUL R0, R222, UR20 ;  /* 0x00000014de007c20 */ /* 0x010fe20008400000 */
[----:B------:R-:W-:Y:S01]  /*d970*/  ISETP.LT.OR P6, PT, R35, 0xc2, !P1 ;  /* 0x000000c22300780c */ /* 0x000fe20004fc1670 */
[----:B------:R-:W4:Y:S01]  /*d980*/  LDL.LU R222, [R1+0x20] ;  /* 0x0000200001de7983 */ /* 0x000f220000300800 */
[----:B--2---:R-:W-:Y:S02]  /*d990*/  F2FP.SATFINITE.E4M3.F32.PACK_AB_MERGE_C R11, RZ, R2, RZ ;  /* 0x00000002ff0b723e */ /* 0x004fe400048070ff */
[----:B------:R-:W-:Y:S01]  /*d9a0*/  F2FP.SATFINITE.E4M3.F32.PACK_AB_MERGE_C R13, RZ, R0, RZ ;  /* 0x00000000ff0d723e */ /* 0x000fe200048070ff */
[----:B---3--:R-:W-:Y:S01]  /*d9b0*/  FMUL R0, R224, UR20 ;  /* 0x00000014e0007c20 */ /* 0x008fe20008400000 */
[----:B------:R-:W-:Y:S01]  /*d9c0*/  FMUL R2, R225, UR20 ;  /* 0x00000014e1027c20 */ /* 0x000fe20008400000 */
[----:B------:R-:W2:Y:S04]  /*d9d0*/  LDL.LU R224, [R1+0x24] ;  /* 0x0000240001e07983 */ /* 0x000ea80000300800 */
[----:B------:R-:W3:Y:S01]  /*d9e0*/  LDL.LU R225, [R1+0x28] ;  /* 0x0000280001e17983 */ /* 0x000ee20000300800 */
[----:B------:R-:W-:-:S03]  /*d9f0*/  FMUL R3, R226, UR20 ;  /* 0x00000014e2037c20 */ /* 0x000fc60008400000 */
[----:B------:R-:W3:Y:S04]  /*da00*/  LDL.LU R226, [R1+0x2c] ;  /* 0x00002c0001e27983 */ /* 0x000ee80000300800 */
[----:B------:R-:W3:Y:S04]  /*da10*/  LDL.LU R227, [R1+0x30] ;  /* 0x0000300001e37983 */ /* 0x000ee80000300800 */
[----:B------:R-:W-:Y:S01]  /*da20*/  @!P3 STG.E.U8 desc[UR18][R26.64+0xb8], R9 ;  /* 0x0000b8091a00b986 */ /* 0x000fe2000c101112 */
[----:B------:R-:W-:-:S03]  /*da30*/  ISETP.LT.OR P3, PT, R35, 0xc1, !P0 ;  /* 0x000000c12300780c */ /* 0x000fc60004761670 */
[----:B------:R0:W-:Y:S01]  /*da40*/  @!P4 STG.E.U8 desc[UR18][R26.64+0xb9], R7 ;  /* 0x0000b9071a00c986 */ /* 0x0001e2000c101112 */
[----:B------:R-:W-:-:S03]  /*da50*/  ISETP.LT.OR P4, PT, R35, 0xc2, !P0 ;  /* 0x000000c22300780c */ /* 0x000fc60004781670 */
[----:B------:R-:W-:Y:S01]  /*da60*/  @!P5 STG.E.U8 desc[UR18][R24.64+0xc0], R11 ;  /* 0x0000c00b1800d986 */ /* 0x000fe2000c101112 */
[----:B------:R-:W-:-:S03]  /*da70*/  ISETP.LT.OR P5, PT, R35, 0xc9, !P1 ;  /* 0x000000c92300780c */ /* 0x000fc60004fa1670 */
[----:B------:R1:W-:Y:S01]  /*da80*/  @!P6 STG.E.U8 desc[UR18][R24.64+0xc1], R5 ;  /* 0x0000c1051800e986 */ /* 0x0003e2000c101112 */
[----:B0-----:R-:W-:-:S03]  /*da90*/  F2FP.SATFINITE.E4M3.F32.PACK_AB_MERGE_C R7, RZ, R0, RZ ;  /* 0x00000000ff07723e */ /* 0x001fc600048070ff */
[----:B------:R-:W-:Y:S01]  /*daa0*/  @!P3 STG.E.U8 desc[UR18][R26.64+0xc0], R13 ;  /* 0x0000c00d1a00b986 */ /* 0x000fe2000c101112 */
[C---:B------:R-:W-:Y:S02]  /*dab0*/  ISETP.LT.OR P6, PT, R35.reuse, 0xca, !P1 ;  /* 0x000000ca2300780c */ /* 0x040fe40004fc1670 */
[----:B-1----:R-:W-:Y:S01]  /*dac0*/  F2FP.SATFINITE.E4M3.F32.PACK_AB_MERGE_C R5, RZ, R2, RZ ;  /* 0x00000002ff05723e */ /* 0x002fe200048070ff */
[----:B------:R0:W-:Y:S01]  /*dad0*/  @!P4 STG.E.U8 desc[UR18][R26.64+0xc1], R7 ;  /* 0x0000c1071a00c986 */ /* 0x0001e2000c101112 */
[C---:B------:R-:W-:Y:S02]  /*dae0*/  ISETP.LT.OR P3, PT, R35.reuse, 0xc9, !P0 ;  /* 0x000000c92300780c */ /* 0x040fe40004761670 */
[C---:B------:R-:W-:Y:S01]  /*daf0*/  ISETP.LT.OR P4, PT, R35.reuse, 0xca, !P0 ;  /* 0x000000ca2300780c */ /* 0x040fe20004781670 */
[----:B------:R1:W-:Y:S01]  /*db00*/  @!P5 STG.E.U8 desc[UR18][R24.64+0xc8], R5 ;  /* 0x0000c8051800d986 */ /* 0x0003e2000c101112 */
[----:B------:R-:W-:Y:S02]  /*db10*/  ISETP.LT.OR P5, PT, R35, 0xd1, !P1 ;  /* 0x000000d12300780c */ /* 0x000fe40004fa1670 */
[----:B------:R-:W-:-:S02]  /*db20*/  F2FP.SATFINITE.E4M3.F32.PACK_AB_MERGE_C R9, RZ, R3, RZ ;  /* 0x00000003ff09723e */ /* 0x000fc400048070ff */
[----:B------:R-:W-:-:S03]  /*db30*/  F2FP.SATFINITE.E4M3.F32.PACK_AB_MERGE_C R11, RZ, R4, RZ ;  /* 0x00000004ff0b723e */ /* 0x000fc600048070ff */
[----:B------:R1:W-:Y:S04]  /*db40*/  @!P6 STG.E.U8 desc[UR18][R24.64+0xc9], R9 ;  /* 0x0000c9091800e986 */ /* 0x0003e8000c101112 */
[----:B------:R-:W-:Y:S01]  /*db50*/  @!P3 STG.E.U8 desc[UR18][R26.64+0xc8], R11 ;  /* 0x0000c80b1a00b986 */ /* 0x000fe2000c101112 */
[----:B------:R-:W-:-:S03]  /*db60*/  FMUL R0, R220, UR20 ;  /* 0x00000014dc007c20 */ /* 0x000fc60008400000 */
[----:B------:R-:W3:Y:S02]  /*db70*/  LDL.LU R220, [R1+0x34] ;  /* 0x0000340001dc7983 */ /* 0x000ee40000300800 */
[----:B0-----:R-:W-:Y:S01]  /*db80*/  F2FP.SATFINITE.E4M3.F32.PACK_AB_MERGE_C R7, RZ, R0, RZ ;  /* 0x00000000ff07723e */ /* 0x001fe200048070ff */
[----:B------:R-:W-:Y:S02]  /*db90*/  FMUL R2, R221, UR20 ;  /* 0x00000014dd027c20 */ /* 0x000fe40008400000 */
[----:B------:R-:W3:Y:S03]  /*dba0*/  LDL.LU R221, [R1+0x38] ;  /* 0x0000380001dd7983 */ /* 0x000ee60000300800 */
[----:B-1----:R-:W-:Y:S01]  /*dbb0*/  F2FP.SATFINITE.E4M3.F32.PACK_AB_MERGE_C R5, RZ, R2, RZ ;  /* 0x00000002ff05723e */ /* 0x002fe200048070ff */
[----:B------:R-:W-:Y:S04]  /*dbc0*/  @!P4 STG.E.U8 desc[UR18][R26.64+0xc9], R7 ;  /* 0x0000c9071a00c986 */ /* 0x000fe8000c101112 */
[----:B------:R0:W-:Y:S01]  /*dbd0*/  @!P5 STG.E.U8 desc[UR18][R24.64+0xd0], R5 ;  /* 0x0000d0051800d986 */ /* 0x0001e2000c101112 */
[----:B------:R-:W-:-:S03]  /*dbe0*/  FMUL R3, R223, UR20 ;  /* 0x00000014df037c20 */ /* 0x000fc60008400000 */
[----:B------:R-:W3:Y:S02]  /*dbf0*/  LDL.LU R223, [R1+0x3c] ;  /* 0x00003c0001df7983 */ /* 0x000ee40000300800 */
[----:B------:R-:W-:Y:S01]  /*dc00*/  F2FP.SATFINITE.E4M3.F32.PACK_AB_MERGE_C R9, RZ, R3, RZ ;  /* 0x00000003ff09723e */ /* 0x000fe200048070ff */
[----:B----4-:R-:W-:Y:S02]  /*dc10*/  FMUL R0, R222, UR20 ;  /* 0x00000014de007c20 */ /* 0x010fe40008400000 */
[----:B------:R-:W4:Y:S03]  /*dc20*/  LDL.LU R222, [R1+0x40] ;  /* 0x0000400001de7983 */ /* 0x000f260000300800 */
[----:B------:R-:W-:Y:S01]  /*dc30*/  F2FP.SATFINITE.E4M3.F32.PACK_AB_MERGE_C R13, RZ, R0, RZ ;  /* 0x00000000ff0d723e */ /* 0x000fe200048070ff */
[----:B--2---:R-:W-:Y:S02]  /*dc40*/  FMUL R2, R224, UR20 ;  /* 0x00000014e0027c20 */ /* 0x004fe40008400000 */
[----:B------:R-:W2:Y:S01]  /*dc50*/  LDL.LU R224, [R1+0x44] ;  /* 0x0000440001e07983 */ /* 0x000ea20000300800 */
[----:B---3--:R-:W-:-:S03]  /*dc60*/  FMUL R0, R225, UR20 ;  /* 0x00000014e1007c20 */ /* 0x008fc60008400000 */
[----:B------:R-:W3:Y:S01]  /*dc70*/  LDL.LU R225, [R1+0x48] ;  /* 0x0000480001e17983 */ /* 0x000ee20000300800 */
[----:B------:R-:W-:Y:S01]  /*dc80*/  FMUL R3, R226, UR20 ;  /* 0x00000014e2037c20 */ /* 0x000fe20008400000 */
[----:B0-----:R-:W-:Y:S02]  /*dc90*/  F2FP.SATFINITE.E4M3.F32.PACK_AB_MERGE_C R5, RZ, R0, RZ ;  /* 0x00000000ff05723e */ /* 0x001fe400048070ff */
[----:B------:R-:W3:Y:S01]  /*dca0*/  LDL.LU R226, [R1+0x4c] ;  /* 0x00004c0001e27983 */ /* 0x000ee20000300800 */
[----:B------:R-:W-:-:S03]  /*dcb0*/  FMUL R0, R227, UR20 ;  /* 0x00000014e3007c20 */ /* 0x000fc60008400000 */
[----:B------:R-:W3:Y:S01]  /*dcc0*/  LDL.LU R227, [R1+0x50] ;  /* 0x0000500001e37983 */ /* 0x000ee20000300800 */
[C---:B------:R-:W-:Y:S02]  /*dcd0*/  ISETP.LT.OR P6, PT, R35.reuse, 0xd2, !P1 ;  /* 0x000000d22300780c */ /* 0x040fe40004fc1670 */
[C---:B------:R-:W-:Y:S01]  /*dce0*/  ISETP.LT.OR P4, PT, R35.reuse, 0xd2, !P0 ;  /* 0x000000d22300780c */ /* 0x040fe20004781670 */
[----:B------:R-:W3:Y:S01]  /*dcf0*/  LDL.LU R218, [R1+0x54] ;  /* 0x0000540001da7983 */ /* 0x000ee20000300800 */
[C---:B------:R-:W-:Y:S02]  /*dd00*/  ISETP.LT.OR P3, PT, R35.reuse, 0xd1, !P0 ;  /* 0x000000d12300780c */ /* 0x040fe40004761670 */
[----:B------:R-:W-:Y:S02]  /*dd10*/  ISETP.LT.OR P5, PT, R35, 0xd9, !P1 ;  /* 0x000000d92300780c */ /* 0x000fe40004fa1670 */
[----:B------:R-:W-:Y:S02]  /*dd20*/  F2FP.SATFINITE.E4M3.F32.PACK_AB_MERGE_C R7, RZ, R2, RZ ;  /* 0x00000002ff07723e */ /* 0x000fe400048070ff */
[----:B------:R-:W-:-:S03]  /*dd30*/  F2FP.SATFINITE.E4M3.F32.PACK_AB_MERGE_C R11, RZ, R0, RZ ;  /* 0x00000000ff0b723e */ /* 0x000fc600048070ff */
[----:B------:R0:W-:Y:S01]  /*dd40*/  @!P6 STG.E.U8 desc[UR18][R24.64+0xd1], R9 ;  /* 0x0000d1091800e986 */ /* 0x0001e2000c101112 */
[----:B------:R-:W-:-:S03]  /*dd50*/  ISETP.LT.OR P6, PT, R35, 0xda, !P1 ;  /* 0x000000da2300780c */ /* 0x000fc60004fc1670 */
[----:B------:R-:W-:Y:S01]  /*dd60*/  @!P4 STG.E.U8 desc[UR18][R26.64+0xd1], R7 ;  /* 0x0000d1071a00c986 */ /* 0x000fe2000c101112 */
[----:B------:R-:W-:-:S03]  /*dd70*/  ISETP.LT.OR P4, PT, R35, 0xda, !P0 ;  /* 0x000000da2300780c */ /* 0x000fc60004781670 */
[----:B------:R-:W-:Y:S01]  /*dd80*/  @!P3 STG.E.U8 desc[UR18][R26.64+0xd0], R13 ;  /* 0x0000d00d1a00b986 */ /* 0x000fe2000c101112 */
[----:B0-----:R-:W-:-:S03]  /*dd90*/  F2FP.SATFINITE.E4M3.F32.PACK_AB_MERGE_C R9, RZ, R3, RZ ;  /* 0x00000003ff09723e */ /* 0x001fc600048070ff */
[----:B------:R0:W-:Y:S04]  /*dda0*/  @!P5 STG.E.U8 desc[UR18][R24.64+0xd8], R5 ;  /* 0x0000d8051800d986 */ /* 0x0001e8000c101112 */
[----:B------:R1:W-:Y:S01]  /*ddb0*/  @!P6 STG.E.U8 desc[UR18][R24.64+0xd9], R9 ;  /* 0x0000d9091800e986 */ /* 0x0003e2000c101112 */
[----:B------:R-:W-:-:S03]  /*ddc0*/  FMUL R0, R220, UR20 ;  /* 0x00000014dc007c20 */ /* 0x000fc60008400000 */
[----:B------:R-:W3:Y:S02]  /*ddd0*/  LDL.LU R220, [R1+0x58] ;  /* 0x0000580001dc7983 */ /* 0x000ee40000300800 */
[----:B0-----:R-:W-:Y:S01]  /*dde0*/  F2FP.SATFINITE.E4M3.F32.PACK_AB_MERGE_C R5, RZ, R0, RZ ;  /* 0x00000000ff05723e */ /* 0x001fe200048070ff */
[----:B------:R-:W-:Y:S02]  /*ddf0*/  FMUL R2, R221, UR20 ;  /* 0x00000014dd027c20 */ /* 0x000fe40008400000 */
[----:B------:R-:W3:Y:S03]  /*de00*/  LDL.LU R221, [R1+0x5c] ;  /* 0x00005c0001dd7983 */ /* 0x000ee60000300800 */
[----:B------:R-:W-:Y:S01]  /*de10*/  F2FP.SATFINITE.E4M3.F32.PACK_AB_MERGE_C R7, RZ, R2, RZ ;  /* 0x00000002ff07723e */ /* 0x000fe200048070ff */
[----:B------:R0:W-:Y:S01]  /*de20*/  @!P4 STG.E.U8 desc[UR18][R26.64+0xd9], R5 ;  /* 0x0000d9051a00c986 */ /* 0x0001e2000c101112 */
[----:B------:R-:W-:-:S03]  /*de30*/  FMUL R3, R223, UR20 ;  /* 0x00000014df037c20 */ /* 0x000fc60008400000 */
[----:B------:R-:W3:Y:S02]  /*de40*/  LDL.LU R223, [R1+0x60] ;  /* 0x0000600001df7983 */ /* 0x000ee40000300800 */
[----:B-1----:R-:W-:Y:S01]  /*de50*/  F2FP.SATFINITE.E4M3.F32.PACK_AB_MERGE_C R9, RZ, R3, RZ ;  /* 0x00000003ff09723e */ /* 0x002fe200048070ff */
[----:B----4-:R-:W-:Y:S02]  /*de60*/  FMUL R4, R222, UR20 ;  /* 0x00000014de047c20 */ /* 0x010fe40008400000 */
[----:B------:R-:W4:Y:S01]  /*de70*/  LDL.LU R222, [R1+0x64] ;  /* 0x0000640001de7983 */ /* 0x000f220000300800 */
[----:B--2---:R-:W-:-:S03]  /*de80*/  FMUL R0, R224, UR20 ;  /* 0x00000014e0007c20 */ /* 0x004fc60008400000 */
[----:B------:R-:W2:Y:S01]  /*de90*/  LDL.LU R224, [R1+0x68] ;  /* 0x0000680001e07983 */ /* 0x000ea20000300800 */
[----:B---3--:R-:W-:Y:S01]  /*dea0*/  FMUL R2, R225, UR20 ;  /* 0x00000014e1027c20 */ /* 0x008fe20008400000 */
[----:B0-----:R-:W-:Y:S02]  /*deb0*/  F2FP.SATFINITE.E4M3.F32.PACK_AB_MERGE_C R5, RZ, R0, RZ ;  /* 0x00000000ff05723e */ /* 0x001fe400048070ff */
[----:B------:R-:W3:Y:S01]  /*dec0*/  LDL.LU R225, [R1+0x6c] ;  /* 0x00006c0001e17983 */ /* 0x000ee20000300800 */
[----:B------:R-:W-:-:S03]  /*ded0*/  FMUL R3, R226, UR20 ;  /* 0x00000014e2037c20 */ /* 0x000fc60008400000 */
[----:B------:R-:W3:Y:S01]  /*dee0*/  LDL.LU R226, [R1+0x70] ;  /* 0x0000700001e27983 */ /* 0x000ee20000300800 */
[----:B------:R-:W-:-:S03]  /*def0*/  FMUL R0, R227, UR20 ;  /* 0x00000014e3007c20 */ /* 0x000fc60008400000 */
[----:B------:R-:W3:Y:S01]  /*df00*/  LDL.LU R227, [R1+0x74] ;  /* 0x0000740001e37983 */ /* 0x000ee20000300800 */
[C---:B------:R-:W-:Y:S02]  /*df10*/  ISETP.LT.OR P3, PT, R35.reuse, 0xd9, !P0 ;  /* 0x000000d92300780c */ /* 0x040fe40004761670 */
[C---:B------:R-:W-:Y:S02]  /*df20*/  ISETP.LT.OR P5, PT, R35.reuse, 0xe1, !P1 ;  /* 0x000000e12300780c */ /* 0x040fe40004fa1670 */
[C---:B------:R-:W-:Y:S02]  /*df30*/  ISETP.LT.OR P6, PT, R35.reuse, 0xe2, !P1 ;  /* 0x000000e22300780c */ /* 0x040fe40004fc1670 */
[----:B------:R-:W-:-:S07]  /*df40*/  ISETP.LT.OR P4, PT, R35, 0xe2, !P0 ;  /* 0x000000e22300780c */ /* 0x000fce0004781670 */
[----:B------:R-:W-:Y:S01]  /*df50*/  @!P3 STG.E.U8 desc[UR18][R26.64+0xd8], R11 ;  /* 0x0000d80b1a00b986 */ /* 0x000fe2000c101112 */
[----:B------:R-:W-:-:S03]  /*df60*/  ISETP.LT.OR P3, PT, R35, 0xe1, !P0 ;  /* 0x000000e12300780c */ /* 0x000fc60004761670 */
[----:B------:R0:W-:Y:S01]  /*df70*/  @!P5 STG.E.U8 desc[UR18][R24.64+0xe0], R7 ;  /* 0x0000e0071800d986 */ /* 0x0001e2000c101112 */
[----:B------:R-:W-:-:S03]  /*df80*/  ISETP.LT.OR P5, PT, R35, 0xe9, !P1 ;  /* 0x000000e92300780c */ /* 0x000fc60004fa1670 */
[----:B------:R1:W-:Y:S01]  /*df90*/  @!P6 STG.E.U8 desc[UR18][R24.64+0xe1], R9 ;  /* 0x0000e1091800e986 */ /* 0x0003e2000c101112 */
[----:B------:R-:W-:Y:S02]  /*dfa0*/  ISETP.LT.OR P6, PT, R35, 0xea, !P1 ;  /* 0x000000ea2300780c */ /* 0x000fe40004fc1670 */
[----:B------:R-:W-:Y:S01]  /*dfb0*/  F2FP.SATFINITE.E4M3.F32.PACK_AB_MERGE_C R13, RZ, R4, RZ ;  /* 0x00000004ff0d723e */ /* 0x000fe200048070ff */
[----:B------:R1:W-:Y:S01]  /*dfc0*/  @!P4 STG.E.U8 desc[UR18][R26.64+0xe1], R5 ;  /* 0x0000e1051a00c986 */ /* 0x0003e2000c101112 */
[----:B0-----:R-:W-:-:S03]  /*dfd0*/  F2FP.SATFINITE.E4M3.F32.PACK_AB_MERGE_C R7, RZ, R2, RZ ;  /* 0x00000002ff07723e */ /* 0x001fc600048070ff */
[----:B------:R-:W-:Y:S01]  /*dfe0*/  @!P3 STG.E.U8 desc[UR18][R26.64+0xe0], R13 ;  /* 0x0000e00d1a00b986 */ /* 0x000fe2000c101112 */
[----:B-1----:R-:W-:-:S03]  /*dff0*/  F2FP.SATFINITE.E4M3.F32.PACK_AB_MERGE_C R9, RZ, R3, RZ ;  /* 0x00000003ff09723e */ /* 0x002fc600048070ff */
[----:B------:R0:W-:Y:S01]  /*e000*/  @!P5 STG.E.U8 desc[UR18][R24.64+0xe8], R7 ;  /* 0x0000e8071800d986 */ /* 0x0001e2000c101112 */
[C---:B------:R-:W-:Y:S02]  /*e010*/  ISETP.LT.OR P3, PT, R35.reuse, 0xe9, !P0 ;  /* 0x000000e92300780c */ /* 0x040fe40004761670 */
[C---:B------:R-:W-:Y:S01]  /*e020*/  ISETP.LT.OR P4, PT, R35.reuse, 0xea, !P0 ;  /* 0x000000ea2300780c */ /* 0x040fe20004781670 */
[----:B------:R1:W-:Y:S01]  /*e030*/  @!P6 STG.E.U8 desc[UR18][R24.64+0xe9], R9 ;  /* 0x0000e9091800e986 */ /* 0x0003e2000c101112 */
[C---:B------:R-:W-:Y:S01]  /*e040*/  ISETP.LT.OR P5, PT, R35.reuse, 0xf1, !P1 ;  /* 0x000000f12300780c */ /* 0x040fe20004fa1670 */
[----:B------:R-:W-:Y:S01]  /*e050*/  FMUL R2, R218, UR20 ;  /* 0x00000014da027c20 */ /* 0x000fe20008400000 */
[----:B------:R-:W-:Y:S02]  /*e060*/  ISETP.LT.OR P6, PT, R35, 0xf2, !P1 ;  /* 0x000000f22300780c */ /* 0x000fe40004fc1670 */
[----:B------:R-:W-:Y:S02]  /*e070*/  F2FP.SATFINITE.E4M3.F32.PACK_AB_MERGE_C R11, RZ, R0, RZ ;  /* 0x00000000ff0b723e */ /* 0x000fe400048070ff */
[----:B------:R-:W-:-:S03]  /*e080*/  F2FP.SATFINITE.E4M3.F32.PACK_AB_MERGE_C R5, RZ, R2, RZ ;  /* 0x00000002ff05723e */ /* 0x000fc600048070ff */
[----:B------:R-:W-:Y:S01]  /*e090*/  @!P3 STG.E.U8 desc[UR18][R26.64+0xe8], R11 ;  /* 0x0000e80b1a00b986 */ /* 0x000fe2000c101112 */
[----:B------:R-:W-:-:S03]  /*e0a0*/  ISETP.LT.OR P3, PT, R35, 0xf1, !P0 ;  /* 0x000000f12300780c */ /* 0x000fc60004761670 */
[----:B------:R-:W-:Y:S01]  /*e0b0*/  @!P4 STG.E.U8 desc[UR18][R26.64+0xe9], R5 ;  /* 0x0000e9051a00c986 */ /* 0x000fe2000c101112 */
[C---:B------:R-:W-:Y:S02]  /*e0c0*/  ISETP.LT.OR P4, PT, R35.reuse, 0xf9, !P1 ;  /* 0x000000f92300780c */ /* 0x040fe40004f81670 */
[----:B------:R-:W-:Y:S01]  /*e0d0*/  ISETP.LT.OR P1, PT, R35, 0xfa, !P1 ;  /* 0x000000fa2300780c */ /* 0x000fe20004f21670 */
[----:B------:R-:W-:-:S05]  /*e0e0*/  FMUL R0, R220, UR20 ;  /* 0x00000014dc007c20 */ /* 0x000fca0008400000 */
[----:B0-----:R-:W-:-:S05]  /*e0f0*/  F2FP.SATFINITE.E4M3.F32.PACK_AB_MERGE_C R7, RZ, R0, RZ ;  /* 0x00000000ff07723e */ /* 0x001fca00048070ff */
[----:B------:R0:W-:Y:S01]  /*e100*/  @!P5 STG.E.U8 desc[UR18][R24.64+0xf0], R7 ;  /* 0x0000f0071800d986 */ /* 0x0001e2000c101112 */
[----:B------:R-:W-:-:S05]  /*e110*/  FMUL R3, R221, UR20 ;  /* 0x00000014dd037c20 */ /* 0x000fca0008400000 */
[----:B-1----:R-:W-:Y:S02]  /*e120*/  F2FP.SATFINITE.E4M3.F32.PACK_AB_MERGE_C R9, RZ, R3, RZ ;  /* 0x00000003ff09723e */ /* 0x002fe400048070ff */
[----:B------:R-:W-:-:S03]  /*e130*/  ISETP.LT.OR P5, PT, R35, 0xf2, !P0 ;  /* 0x000000f22300780c */ /* 0x000fc600047a1670 */
[----:B------:R1:W-:Y:S01]  /*e140*/  @!P6 STG.E.U8 desc[UR18][R24.64+0xf1], R9 ;  /* 0x0000f1091800e986 */ /* 0x0003e2000c101112 */
[C---:B------:R-:W-:Y:S02]  /*e150*/  ISETP.LT.OR P6, PT, R35.reuse, 0xf9, !P0 ;  /* 0x000000f92300780c */ /* 0x040fe400047c1670 */
[----:B------:R-:W-:Y:S01]  /*e160*/  ISETP.LT.OR P0, PT, R35, 0xfa, !P0 ;  /* 0x000000fa2300780c */ /* 0x000fe20004701670 */
[----:B------:R-:W-:-:S05]  /*e170*/  FMUL R0, R223, UR20 ;  /* 0x00000014df007c20 */ /* 0x000fca0008400000 */
[----:B------:R-:W-:-:S05]  /*e180*/  F2FP.SATFINITE.E4M3.F32.PACK_AB_MERGE_C R13, RZ, R0, RZ ;  /* 0x00000000ff0d723e */ /* 0x000fca00048070ff */
[----:B------:R0:W-:Y:S01]  /*e190*/  @!P3 STG.E.U8 desc[UR18][R26.64+0xf0], R13 ;  /* 0x0000f00d1a00b986 */ /* 0x0001e2000c101112 */
[----:B----4-:R-:W-:Y:S01]  /*e1a0*/  FMUL R0, R222, UR20 ;  /* 0x00000014de007c20 */ /* 0x010fe20008400000 */
[----:B--2---:R-:W-:Y:S01]  /*e1b0*/  FMUL R2, R224, UR20 ;  /* 0x00000014e0027c20 */ /* 0x004fe20008400000 */
[----:B---3--:R-:W-:-:S03]  /*e1c0*/  FMUL R3, R225, UR20 ;  /* 0x00000014e1037c20 */ /* 0x008fc60008400000 */
[----:B0-----:R-:W-:Y:S01]  /*e1d0*/  F2FP.SATFINITE.E4M3.F32.PACK_AB_MERGE_C R7, RZ, R0, RZ ;  /* 0x00000000ff07723e */ /* 0x001fe200048070ff */
[----:B------:R-:W-:Y:S01]  /*e1e0*/  FMUL R4, R226, UR20 ;  /* 0x00000014e2047c20 */ /* 0x000fe20008400000 */
[----:B------:R-:W-:Y:S01]  /*e1f0*/  FMUL R5, R227, UR20 ;  /* 0x00000014e3057c20 */ /* 0x000fe20008400000 */
[----:B-1----:R-:W-:Y:S02]  /*e200*/  F2FP.SATFINITE.E4M3.F32.PACK_AB_MERGE_C R9, RZ, R2, RZ ;  /* 0x00000002ff09723e */ /* 0x002fe400048070ff */
[----:B------:R-:W-:Y:S02]  /*e210*/  F2FP.SATFINITE.E4M3.F32.PACK_AB_MERGE_C R3, RZ, R3, RZ ;  /* 0x00000003ff03723e */ /* 0x000fe400048070ff */
[----:B------:R-:W-:Y:S02]  /*e220*/  F2FP.SATFINITE.E4M3.F32.PACK_AB_MERGE_C R11, RZ, R4, RZ ;  /* 0x00000004ff0b723e */ /* 0x000fe400048070ff */
[----:B------:R-:W-:Y:S01]  /*e230*/  F2FP.SATFINITE.E4M3.F32.PACK_AB_MERGE_C R5, RZ, R5, RZ ;  /* 0x00000005ff05723e */ /* 0x000fe200048070ff */
[----:B------:R0:W-:Y:S04]  /*e240*/  @!P5 STG.E.U8 desc[UR18][R26.64+0xf1], R7 ;  /* 0x0000f1071a00d986 */ /* 0x0001e8000c101112 */
[----:B------:R0:W-:Y:S04]  /*e250*/  @!P4 STG.E.U8 desc[UR18][R24.64+0xf8], R9 ;  /* 0x0000f8091800c986 */ /* 0x0001e8000c101112 */
[----:B------:R0:W-:Y:S04]  /*e260*/  @!P1 STG.E.U8 desc[UR18][R24.64+0xf9], R3 ;  /* 0x0000f90318009986 */ /* 0x0001e8000c101112 */
[----:B------:R0:W-:Y:S04]  /*e270*/  @!P6 STG.E.U8 desc[UR18][R26.64+0xf8], R11 ;  /* 0x0000f80b1a00e986 */ /* 0x0001e8000c101112 */
[----:B------:R0:W-:Y:S02]  /*e280*/  @!P0 STG.E.U8 desc[UR18][R26.64+0xf9], R5 ;  /* 0x0000f9051a008986 */ /* 0x0001e4000c101112 */
.L_x_290:
[----:B------:R-:W-:Y:S05]  /*e290*/  BSYNC B0 ;  /* 0x0000000000007941 */ /* 0x000fea0003800000 */
.L_x_32:
[----:B0-----:R-:W2:Y:S04]  /*e2a0*/  LDL.LU R3, [R1+0x78] ;  /* 0x0000780001037983 */ /* 0x001ea80000300800 */
[----:B-----5:R-:W2:Y:S01]  /*e2b0*/  LDL.LU R2, [R1+0x7c] ;  /* 0x00007c0001027983 */ /* 0x020ea20000300800 */
[----:B------:R-:W-:Y:S01]  /*e2c0*/  ULDC UR6, c[0x0][0xc] ;  /* 0x0000030000067ab9 */ /* 0x000fe20000000800 */
[----:B------:R-:W-:Y:S01]  /*e2d0*/  ULDC UR7, c[0x0][0x10] ;  /* 0x0000040000077ab9 */ /* 0x000fe20000000800 */
[----:B------:R-:W2:Y:S01]  /*e2e0*/  LDC R5, c[0x0][0x14] ;  /* 0x00000500ff057b82 */ /* 0x000ea20000000800 */
[----:B------:R-:W-:Y:S01]  /*e2f0*/  UIMAD.WIDE.U32 UR6, UR6, UR7, URZ ;  /* 0x00000007060672a5 */ /* 0x000fe2000f8e003f */
[----:B------:R-:W-:Y:S01]  /*e300*/  PRMT R0, RZ, 0x7610, R0 ;  /* 0x00007610ff007816 */ /* 0x000fe20000000000 */
[----:B------:R-:W-:-:S04]  /*e310*/  UMOV UR22, 0xffffffff ;  /* 0xffffffff00167882 */ /* 0x000fc80000000000 */
[----:B--2---:R-:W-:-:S04]  /*e320*/  IMAD.WIDE.U32 R2, R5, UR6, R2 ;  /* 0x0000000605027c25 */ /* 0x004fc8000f8e0002 */
[----:B------:R-:W-:Y:S01]  /*e330*/  IMAD R5, R5, UR7, RZ ;  /* 0x0000000705057c24 */ /* 0x000fe2000f8e02ff */
[----:B------:R-:W-:Y:S01]  /*e340*/  ULDC.64 UR6, c[0x0][0x650] ;  /* 0x0001940000067ab9 */ /* 0x000fe20000000a00 */
[----:B------:R-:W-:Y:S01]  /*e350*/  IMAD.MOV.U32 R19, RZ, RZ, R2 ;  /* 0x000000ffff137224 */ /* 0x000fe200078e0002 */
[----:B------:R-:W-:Y:S01]  /*e360*/  ISETP.GE.U32.AND P0, PT, R2, UR6, PT ;  /* 0x0000000602007c0c */ /* 0x000fe2000bf06070 */
[----:B------:R-:W-:Y:S02]  /*e370*/  IMAD.IADD R22, R3, 0x1, R5 ;  /* 0x0000000103167824 */ /* 0x000fe400078e0205 */
[----:B------:R-:W-:-:S03]  /*e380*/  IMAD.MOV.U32 R2, RZ, RZ, -0x1 ;  /* 0xffffffffff027424 */ /* 0x000fc600078e00ff */
[----:B------:R0:W-:Y:S01]  /*e390*/  STL [R1+0x78], R22 ;  /* 0x0000781601007387 */ /* 0x0001e20000100800 */
[----:B------:R-:W-:-:S03]  /*e3a0*/  ISETP.GE.U32.AND.EX P0, PT, R22, UR7, PT, P0 ;  /* 0x0000000716007c0c */ /* 0x000fc6000bf06100 */
[----:B------:R0:W-:Y:S04]  /*e3b0*/  STL [R1+0x7c], R19 ;  /* 0x00007c1301007387 */ /* 0x0001e80000100800 */
[----:B------:R0:W-:Y:S06]  /*e3c0*/  STL [R1+0x80], R2 ;  /* 0x0000800201007387 */ /* 0x0001ec0000100800 */
[----:B------:R-:W-:Y:S05]  /*e3d0*/  @P0 BRA `(.L_x_291) ;  /* 0x00000004006c0947 */ /* 0x000fea0003800000 */
[----:B------:R-:W2:Y:S01]  /*e3e0*/  S2R R14, SR_CTAID.X ;  /* 0x00000000000e7919 */ /* 0x000ea20000002500 */
[----:B------:R-:W5:Y:S01]  /*e3f0*/  LDC.64 R8, c[0x0][0x628] ;  /* 0x00018a00ff087b82 */ /* 0x000f620000000a00 */
[----:B------:R-:W-:Y:S01]  /*e400*/  ULDC UR6, c[0x0][0x150] ;  /* 0x0000540000067ab9 */ /* 0x000fe20000000800 */
[----:B------:R-:W-:Y:S01]  /*e410*/  IMAD.MOV.U32 R6, RZ, RZ, R19 ;  /* 0x000000ffff067224 */ /* 0x000fe200078e0013 */
[----:B------:R-:W0:Y:S01]  /*e420*/  S2R R16, SR_CTAID.Y ;  /* 0x0000000000107919 */ /* 0x000e220000002600 */
[----:B------:R-:W-:-:S04]  /*e430*/  IMAD.MOV.U32 R7, RZ, RZ, R22 ;  /* 0x000000ffff077224 */ /* 0x000fc800078e0016 */
[----:B------:R-:W0:Y:S08]  /*e440*/  LDC R17, c[0x0][0x144] ;  /* 0x00005100ff117b82 */ /* 0x000e300000000800 */
[----:B------:R-:W0:Y:S08]  /*e450*/  LDC R10, c[0x0][0x630] ;  /* 0x00018c00ff0a7b82 */ /* 0x000e300000000800 */
[----:B------:R-:W0:Y:S01]  /*e460*/  LDC.64 R12, c[0x0][0x620] ;  /* 0x00018800ff0c7b82 */ /* 0x000e220000000a00 */
[----:B-----5:R-:W-:-:S04]  /*e470*/  ISETP.NE.U32.AND P0, PT, R8, RZ, PT ;  /* 0x000000ff0800720c */ /* 0x020fc80003f05070 */
[----:B------:R-:W-:Y:S02]  /*e480*/  ISETP.NE.AND.EX P0, PT, R9, RZ, PT, P0 ;  /* 0x000000ff0900720c */ /* 0x000fe40003f05300 */
[----:B--2---:R-:W-:-:S05]  /*e490*/  I2FP.F32.U32 R0, R14 ;  /* 0x0000000e00007245 */ /* 0x004fca0000201000 */
[----:B------:R-:W-:-:S04]  /*e4a0*/  FMUL R0, R0, UR6 ;  /* 0x0000000600007c20 */ /* 0x000fc80008400000 */
[----:B------:R2:W0:Y:S02]  /*e4b0*/  F2I.U32.TRUNC.NTZ R15, R0 ;  /* 0x00000000000f7305 */ /* 0x000424000020f000 */
[----:B------:R-:W-:Y:S05]  /*e4c0*/  @!P0 BRA `(.L_x_292) ;  /* 0x0000000000288947 */ /* 0x000fea0003800000 */
[----:B--2---:R-:W2:Y:S02]  /*e4d0*/  LDC R0, c[0x0][0x634] ;  /* 0x00018d00ff007b82 */ /* 0x004ea40000000800 */
[----:B--2---:R-:W-:-:S05]  /*e4e0*/  IADD3 R7, P0, R19, R0, RZ ;  /* 0x0000000013077210 */ /* 0x004fca0007f1e0ff */
[----:B------:R-:W-:-:S04]  /*e4f0*/  IMAD.X R11, RZ, RZ, R22, P0 ;  /* 0x000000ffff0b7224 */ /* 0x000fc800000e0616 */
[----:B0-----:R-:W-:-:S04]  /*e500*/  IMAD.WIDE.U32 R2, R11, R8, RZ ;  /* 0x000000080b027225 */ /* 0x001fc800078e00ff */
[----:B------:R-:W-:-:S04]  /*e510*/  IMAD.WIDE.U32 R4, P0, R7, R9, R2 ;  /* 0x0000000907047225 */ /* 0x000fc80007800002 */
[----:B------:R-:W-:-:S04]  /*e520*/  IMAD.WIDE.U32 R2, R7, R8, RZ ;  /* 0x0000000807027225 */ /* 0x000fc800078e00ff */
[----:B------:R-:W-:Y:S01]  /*e530*/  IMAD.X R7, RZ, RZ, RZ, P0 ;  /* 0x000000ffff077224 */ /* 0x000fe200000e06ff */
[----:B------:R-:W-:Y:S01]  /*e540*/  IADD3 RZ, P0, R3, R4, RZ ;  /* 0x0000000403ff7210 */ /* 0x000fe20007f1e0ff */
[----:B------:R-:W-:-:S04]  /*e550*/  IMAD.MOV.U32 R6, RZ, RZ, R5 ;  /* 0x000000ffff067224 */ /* 0x000fc800078e0005 */
[----:B------:R-:W-:-:S08]  /*e560*/  IMAD.WIDE.U32.X R6, R11, R9, R6, P0 ;  /* 0x000000090b067225 */ /* 0x000fd000000e0406 */
.L_x_292:
[-CC-:B0-----:R-:W-:Y:S01]  /*e570*/  SHF.R.U64 R24, R6, R10.reuse, R7.reuse ;  /* 0x0000000a06187219 */ /* 0x181fe20000001207 */
[----:B------:R-:W0:Y:S01]  /*e580*/  LDC.64 R20, c[0x0][0x640] ;  /* 0x00019000ff147b82 */ /* 0x000e220000000a00 */
[----:B--2---:R-:W-:Y:S01]  /*e590*/  SHF.R.U32.HI R0, RZ, R10, R7 ;  /* 0x0000000aff007219 */ /* 0x004fe20000011607 */
[----:B------:R-:W-:Y:S01]  /*e5a0*/  IMAD.MOV.U32 R2, RZ, RZ, R19 ;  /* 0x000000ffff027224 */ /* 0x000fe200078e0013 */
[----:B------:R-:W-:Y:S01]  /*e5b0*/  IADD3 R5, P0, RZ, -R24, RZ ;  /* 0x80000018ff057210 */ /* 0x000fe20007f1e0ff */
[----:B------:R-:W-:Y:S01]  /*e5c0*/  IMAD.MOV R15, RZ, RZ, -R15 ;  /* 0x000000ffff0f7224 */ /* 0x000fe200078e0a0f */
[----:B------:R-:W-:Y:S01]  /*e5d0*/  ULDC UR6, c[0x0][0x154] ;  /* 0x0000550000067ab9 */ /* 0x000fe20000000800 */
[----:B------:R-:W-:Y:S02]  /*e5e0*/  IMAD.MOV.U32 R7, RZ, RZ, 0x1 ;  /* 0x00000001ff077424 */ /* 0x000fe400078e00ff */
[----:B------:R-:W2:Y:S01]  /*e5f0*/  LDC R4, c[0x0][0x618] ;  /* 0x00018600ff047b82 */ /* 0x000ea20000000800 */
[----:B------:R-:W-:-:S02]  /*e600*/  IMAD.X R3, RZ, RZ, ~R0, P0 ;  /* 0x000000ffff037224 */ /* 0x000fc400000e0e00 */
[----:B------:R-:W-:Y:S02]  /*e610*/  IMAD R15, R17, R15, R14 ;  /* 0x0000000f110f7224 */ /* 0x000fe400078e020e */
[-C--:B------:R-:W-:Y:S02]  /*e620*/  IMAD R0, R3, R12.reuse, RZ ;  /* 0x0000000c03007224 */ /* 0x080fe400078e02ff */
[----:B------:R-:W-:Y:S01]  /*e630*/  IMAD.MOV.U32 R3, RZ, RZ, R22 ;  /* 0x000000ffff037224 */ /* 0x000fe200078e0016 */
[----:B------:R-:W5:Y:S01]  /*e640*/  LDC R6, c[0x0][0x608] ;  /* 0x00018200ff067b82 */ /* 0x000f620000000800 */
[----:B------:R-:W-:-:S04]  /*e650*/  IMAD.WIDE.U32 R2, R5, R12, R2 ;  /* 0x0000000c05027225 */ /* 0x000fc800078e0002 */
[----:B------:R-:W-:-:S03]  /*e660*/  IMAD R5, R5, R13, R0 ;  /* 0x0000000d05057224 */ /* 0x000fc600078e0200 */
[----:B------:R-:W1:Y:S01]  /*e670*/  LDC R18, c[0x0][0x658] ;  /* 0x00019600ff127b82 */ /* 0x000e620000000800 */
[----:B------:R-:W-:Y:S01]  /*e680*/  I2FP.F32.U32 R0, R16 ;  /* 0x0000001000007245 */ /* 0x000fe20000201000 */
[----:B------:R-:W-:Y:S01]  /*e690*/  IMAD.IADD R3, R3, 0x1, R5 ;  /* 0x0000000103037824 */ /* 0x000fe200078e0205 */
[----:B0-----:R-:W-:Y:S01]  /*e6a0*/  ISETP.NE.U32.AND P0, PT, R20, RZ, PT ;  /* 0x000000ff1400720c */ /* 0x001fe20003f05070 */
[----:B------:R-:W-:Y:S02]  /*e6b0*/  IMAD.MOV.U32 R5, RZ, RZ, -0x1 ;  /* 0xffffffffff057424 */ /* 0x000fe400078e00ff */
[----:B------:R-:W-:Y:S02]  /*e6c0*/  FMUL R0, R0, UR6 ;  /* 0x0000000600007c20 */ /* 0x000fe40008400000 */
[----:B------:R-:W0:Y:S01]  /*e6d0*/  LDC R13, c[0x0][0x148] ;  /* 0x00005200ff0d7b82 */ /* 0x000e220000000800 */
[----:B--2---:R-:W-:Y:S01]  /*e6e0*/  SHF.R.U64 R10, R2, R4, R3 ;  /* 0x00000004020a7219 */ /* 0x004fe20000001203 */
[----:B------:R2:W0:Y:S01]  /*e6f0*/  F2I.U32.TRUNC.NTZ R12, R0 ;  /* 0x00000000000c7305 */ /* 0x000422000020f000 */
[----:B------:R-:W-:-:S02]  /*e700*/  ISETP.NE.AND.EX P0, PT, R21, RZ, PT, P0 ;  /* 0x000000ff1500720c */ /* 0x000fc40003f05300 */
[----:B------:R-:W-:-:S03]  /*e710*/  SHF.R.U32.HI R3, RZ, R4, R3 ;  /* 0x00000004ff037219 */ /* 0x000fc60000011603 */
[----:B------:R-:W0:Y:S01]  /*e720*/  LDC R14, c[0x0][0x600] ;  /* 0x00018000ff0e7b82 */ /* 0x000e220000000800 */
[-CC-:B-----5:R-:W-:Y:S02]  /*e730*/  SHF.R.U64 R8, R10, R6.reuse, R3.reuse ;  /* 0x000000060a087219 */ /* 0x1a0fe40000001203 */
[----:B------:R-:W-:-:S05]  /*e740*/  SHF.R.U32.HI R3, RZ, R6, R3 ;  /* 0x00000006ff037219 */ /* 0x000fca0000011603 */
[----:B------:R-:W0:Y:S01]  /*e750*/  LDC R19, c[0x0][0x648] ;  /* 0x00019200ff137b82 */ /* 0x000e220000000800 */
[-CC-:B-1----:R-:W-:Y:S02]  /*e760*/  SHF.R.U64 R11, R8, R18.reuse, R3.reuse ;  /* 0x00000012080b7219 */ /* 0x182fe40000001203 */
[-C--:B------:R-:W-:Y:S02]  /*e770*/  SHF.L.U32 R5, R5, R18.reuse, RZ ;  /* 0x0000001205057219 */ /* 0x080fe400000006ff */
[-C--:B------:R-:W-:Y:S01]  /*e780*/  SHF.R.U32.HI R3, RZ, R18.reuse, R3 ;  /* 0x00000012ff037219 */ /* 0x080fe20000011603 */
[----:B------:R-:W-:Y:S01]  /*e790*/  IMAD.MOV.U32 R2, RZ, RZ, R11 ;  /* 0x000000ffff027224 */ /* 0x000fe200078e000b */
[----:B------:R-:W-:Y:S01]  /*e7a0*/  SHF.L.U32 R34, R7, R18, RZ ;  /* 0x0000001207227219 */ /* 0x000fe200000006ff */
[----:B------:R-:W1:Y:S01]  /*e7b0*/  LDC R22, c[0x0][0x638] ;  /* 0x00018e00ff167b82 */ /* 0x000e620000000800 */
[----:B------:R-:W-:-:S07]  /*e7c0*/  LOP3.LUT R17, RZ, R5, RZ, 0x33, !PT ;  /* 0x00000005ff117212 */ /* 0x000fce00078e33ff */
[----:B------:R-:W0:Y:S01]  /*e7d0*/  LDC R23, c[0x0][0x610] ;  /* 0x00018400ff177b82 */ /* 0x000e220000000800 */
[----:B--2---:R-:W-:Y:S05]  /*e7e0*/  @!P0 BRA `(.L_x_293) ;  /* 0x0000000000288947 */ /* 0x004fea0003800000 */
[----:B------:R-:W2:Y:S02]  /*e7f0*/  LDC R0, c[0x0][0x64c] ;  /* 0x00019300ff007b82 */ /* 0x000ea40000000800 */
[----:B--2---:R-:W-:-:S05]  /*e800*/  IADD3 R7, P0, R11, R0, RZ ;  /* 0x000000000b077210 */ /* 0x004fca0007f1e0ff */
        /* <DEDUP_REMOVED lines=8> */
.L_x_293:
[----:B0-----:R-:W-:Y:S01]  /*e890*/  SHF.R.U64 R0, R2, R19, R3 ;  /* 0x0000001302007219 */ /* 0x001fe20000001203 */
[----:B------:R-:W-:Y:S01]  /*e8a0*/  VIADD R3, R14, 0xffffffff ;  /* 0xffffffff0e037836 */ /* 0x000fe20000000000 */
[----:B------:R-:W-:Y:S01]  /*e8b0*/  LOP3.LUT R5, R8, R17, RZ, 0xc0, !PT ;  /* 0x0000001108057212 */ /* 0x000fe200078ec0ff */
[----:B------:R-:W-:Y:S01]  /*e8c0*/  IMAD.MOV R12, RZ, RZ, -R12 ;  /* 0x000000ffff0c7224 */ /* 0x000fe200078e0a0c */
[----:B------:R-:W-:Y:S01]  /*e8d0*/  R2UR UR22, R24 ;  /* 0x00000000181672ca */ /* 0x000fe200000e0000 */
[----:B------:R-:W-:Y:S01]  /*e8e0*/  IMAD.MOV R2, RZ, RZ, -R0 ;  /* 0x000000ffff027224 */ /* 0x000fe200078e0a00 */
[----:B------:R-:W-:Y:S01]  /*e8f0*/  LOP3.LUT R3, R10, R3, RZ, 0xc0, !PT ;  /* 0x000000030a037212 */ /* 0x000fe200078ec0ff */
[----:B------:R-:W-:Y:S02]  /*e900*/  IMAD R34, R34, R0, R5 ;  /* 0x0000000022227224 */ /* 0x000fe400078e0205 */
[----:B------:R-:W-:Y:S02]  /*e910*/  @P2 IMAD R15, R13, R12, R16 ;  /* 0x0000000c0d0f2224 */ /* 0x000fe400078e0210 */
[----:B-1----:R-:W-:-:S02]  /*e920*/  IMAD R0, R2, R22, R11 ;  /* 0x0000001602007224 */ /* 0x002fc400078e020b */
[----:B------:R-:W-:Y:S02]  /*e930*/  IMAD R34, R34, R23, R15 ;  /* 0x0000001722227224 */ /* 0x000fe400078e020f */
[----:B------:R-:W-:Y:S02]  /*e940*/  IMAD R3, R0, R14, R3 ;  /* 0x0000000e00037224 */ /* 0x000fe400078e0203 */
[----:B------:R-:W-:-:S03]  /*e950*/  IMAD.MOV.U32 R0, RZ, RZ, 0x1 ;  /* 0x00000001ff007424 */ /* 0x000fc600078e00ff */
[----:B------:R-:W-:Y:S02]  /*e960*/  SEL R2, R3, R34, !P2 ;  /* 0x0000002203027207 */ /* 0x000fe40005000000 */
[----:B------:R-:W-:-:S03]  /*e970*/  SEL R34, R34, R3, !P2 ;  /* 0x0000000322227207 */ /* 0x000fc60005000000 */
[----:B------:R2:W-:Y:S04]  /*e980*/  STL [R1+0x80], R2 ;  /* 0x0000800201007387 */ /* 0x0005e80000100800 */
.L_x_291:
[----:B------:R0:W-:Y:S01]  /*e990*/  STL [R1+0x84], R34 ;  /* 0x0000842201007387 */ /* 0x0001e20000100800 */
[----:B------:R-:W-:-:S13]  /*e9a0*/  LOP3.LUT P0, RZ, R0, 0xff, RZ, 0xc0, !PT ;  /* 0x000000ff00ff7812 */ /* 0x000fda000780c0ff */
[----:B0-----:R-:W-:Y:S05]  /*e9b0*/  @P0 BRA `(.L_x_294) ;  /* 0xffffff2800140947 */ /* 0x001fea000383ffff */
[----:B------:R-:W-:Y:S05]  /*e9c0*/  EXIT ;  /* 0x000000000000794d */ /* 0x000fea0003800000 */
.L_x_4:
[----:B------:R-:W2:Y:S01]  /*e9d0*/  LDL R16, [R1+0x7c] ;  /* 0x00007c0001107983 */ /* 0x000ea20000100800 */
[----:B------:R-:W-:-:S03]  /*e9e0*/  ULDC.64 UR4, c[0x0][0x650] ;  /* 0x0001940000047ab9 */ /* 0x000fc60000000a00 */
[----:B------:R-:W3:Y:S01]  /*e9f0*/  LDL R17, [R1+0x78] ;  /* 0x0000780001117983 */ /* 0x000ee20000100800 */
[----:B------:R-:W-:Y:S01]  /*ea00*/  PRMT R4, RZ, 0x7610, R4 ;  /* 0x00007610ff047816 */ /* 0x000fe20000000004 */
[----:B------:R-:W-:Y:S02]  /*ea10*/  IMAD.MOV.U32 R5, RZ, RZ, -0x1 ;  /* 0xffffffffff057424 */ /* 0x000fe400078e00ff */
[----:B------:R-:W-:Y:S02]  /*ea20*/  IMAD.MOV.U32 R6, RZ, RZ, -0x1 ;  /* 0xffffffffff067424 */ /* 0x000fe400078e00ff */
[----:B------:R-:W-:Y:S01]  /*ea30*/  IMAD.MOV.U32 R11, RZ, RZ, -0x1 ;  /* 0xffffffffff0b7424 */ /* 0x000fe200078e00ff */
[----:B--2---:R-:W-:-:S04]  /*ea40*/  ISETP.GE.U32.AND P0, PT, R16, UR4, PT ;  /* 0x0000000410007c0c */ /* 0x004fc8000bf06070 */
[----:B---3--:R-:W-:-:S13]  /*ea50*/  ISETP.GE.U32.AND.EX P0, PT, R17, UR5, PT, P0 ;  /* 0x0000000511007c0c */ /* 0x008fda000bf06100 */
[----:B------:R-:W-:Y:S05]  /*ea60*/  @P0 BRA `(.L_x_295) ;  /* 0x00000004005c0947 */ /* 0x000fea0003800000 */
        /* <DEDUP_REMOVED lines=18> */
.L_x_296:
[-CC-:B------:R-:W-:Y:S01]  /*eb90*/  SHF.R.U64 R11, R8, R12.reuse, R9.reuse ;  /* 0x0000000c080b7219 */ /* 0x180fe20000001209 */
[----:B------:R-:W0:Y:S01]  /*eba0*/  LDC.64 R20, c[0x0][0x640] ;  /* 0x00019000ff147b82 */ /* 0x000e220000000a00 */
[----:B------:R-:W-:Y:S01]  /*ebb0*/  SHF.R.U32.HI R3, RZ, R12, R9 ;  /* 0x0000000cff037219 */ /* 0x000fe20000011609 */
[----:B------:R-:W-:Y:S01]  /*ebc0*/  ULDC UR4, c[0x0][0x150] ;  /* 0x0000540000047ab9 */ /* 0x000fe20000000800 */
[----:B------:R-:W-:Y:S01]  /*ebd0*/  IADD3 R7, P0, RZ, -R11, RZ ;  /* 0x8000000bff077210 */ /* 0x000fe20007f1e0ff */
[----:B------:R-:W-:Y:S01]  /*ebe0*/  IMAD.MOV.U32 R4, RZ, RZ, R16 ;  /* 0x000000ffff047224 */ /* 0x000fe200078e0010 */
[----:B------:R-:W-:Y:S01]  /*ebf0*/  I2FP.F32.U32 R6, R2 ;  /* 0x0000000200067245 */ /* 0x000fe20000201000 */
[----:B------:R-:W-:Y:S02]  /*ec00*/  IMAD.MOV.U32 R5, RZ, RZ, R17 ;  /* 0x000000ffff057224 */ /* 0x000fe400078e0011 */
[----:B------:R-:W1:Y:S01]  /*ec10*/  LDC R10, c[0x0][0x618] ;  /* 0x00018600ff0a7b82 */ /* 0x000e620000000800 */
[----:B------:R-:W-:-:S02]  /*ec20*/  IMAD.X R3, RZ, RZ, ~R3, P0 ;  /* 0x000000ffff037224 */ /* 0x000fc400000e0e03 */
[----:B------:R-:W-:Y:S01]  /*ec30*/  FMUL R9, R6, UR4 ;  /* 0x0000000406097c20 */ /* 0x000fe20008400000 */
[----:B------:R-:W-:Y:S01]  /*ec40*/  IMAD.WIDE.U32 R4, R7, R14, R4 ;  /* 0x0000000e07047225 */ /* 0x000fe200078e0004 */
[----:B------:R-:W-:-:S03]  /*ec50*/  ULDC UR4, c[0x0][0x154] ;  /* 0x0000550000047ab9 */ /* 0x000fc60000000800 */
[----:B------:R-:W-:Y:S01]  /*ec60*/  IMAD R6, R3, R14, RZ ;  /* 0x0000000e03067224 */ /* 0x000fe200078e02ff */
[----:B------:R-:W2:Y:S01]  /*ec70*/  LDC R13, c[0x0][0x144] ;  /* 0x00005100ff0d7b82 */ /* 0x000ea20000000800 */
[----:B------:R-:W3:Y:S02]  /*ec80*/  F2I.U32.TRUNC.NTZ R9, R9 ;  /* 0x0000000900097305 */ /* 0x000ee4000020f000 */
[----:B------:R-:W-:Y:S02]  /*ec90*/  IMAD R3, R7, R15, R6 ;  /* 0x0000000f07037224 */ /* 0x000fe400078e0206 */
[----:B------:R-:W-:Y:S02]  /*eca0*/  IMAD.MOV.U32 R6, RZ, RZ, -0x1 ;  /* 0xffffffffff067424 */ /* 0x000fe400078e00ff */
[----:B------:R-:W-:Y:S01]  /*ecb0*/  IMAD.IADD R3, R5, 0x1, R3 ;  /* 0x0000000105037824 */ /* 0x000fe200078e0203 */
[----:B------:R-:W4:Y:S01]  /*ecc0*/  LDC R12, c[0x0][0x608] ;  /* 0x00018200ff0c7b82 */ /* 0x000f220000000800 */
[----:B------:R-:W-:-:S02]  /*ecd0*/  I2FP.F32.U32 R5, R0 ;  /* 0x0000000000057245 */ /* 0x000fc40000201000 */
[----:B0-----:R-:W-:-:S03]  /*ece0*/  ISETP.NE.U32.AND P0, PT, R20, RZ, PT ;  /* 0x000000ff1400720c */ /* 0x001fc60003f05070 */
[----:B------:R-:W-:Y:S01]  /*ecf0*/  FMUL R5, R5, UR4 ;  /* 0x0000000405057c20 */ /* 0x000fe20008400000 */
[----:B------:R-:W-:Y:S01]  /*ed00*/  ISETP.NE.AND.EX P0, PT, R21, RZ, PT, P0 ;  /* 0x000000ff1500720c */ /* 0x000fe20003f05300 */
[----:B------:R-:W0:Y:S01]  /*ed10*/  LDC R7, c[0x0][0x658] ;  /* 0x00019600ff077b82 */ /* 0x000e220000000800 */
[-C--:B-1----:R-:W-:Y:S01]  /*ed20*/  SHF.R.U64 R8, R4, R10.reuse, R3 ;  /* 0x0000000a04087219 */ /* 0x082fe20000001203 */
[----:B---3--:R-:W-:Y:S01]  /*ed30*/  IMAD.MOV R4, RZ, RZ, -R9 ;  /* 0x000000ffff047224 */ /* 0x008fe200078e0a09 */
[----:B------:R-:W-:Y:S02]  /*ed40*/  SHF.R.U32.HI R3, RZ, R10, R3 ;  /* 0x0000000aff037219 */ /* 0x000fe40000011603 */
[----:B------:R1:W3:Y:S03]  /*ed50*/  F2I.U32.TRUNC.NTZ R10, R5 ;  /* 0x00000005000a7305 */ /* 0x0002e6000020f000 */
[----:B------:R-:W1:Y:S01]  /*ed60*/  LDC R17, c[0x0][0x148] ;  /* 0x00005200ff117b82 */ /* 0x000e620000000800 */
[----:B--2---:R-:W-:-:S02]  /*ed70*/  IMAD R19, R13, R4, R2 ;  /* 0x000000040d137224 */ /* 0x004fc400078e0202 */
[----:B------:R-:W-:-:S05]  /*ed80*/  IMAD.MOV.U32 R4, RZ, RZ, 0x1 ;  /* 0x00000001ff047424 */ /* 0x000fca00078e00ff */
[----:B------:R-:W2:Y:S01]  /*ed90*/  LDC R14, c[0x0][0x600] ;  /* 0x00018000ff0e7b82 */ /* 0x000ea20000000800 */
[-CC-:B----4-:R-:W-:Y:S02]  /*eda0*/  SHF.R.U64 R13, R8, R12.reuse, R3.reuse ;  /* 0x0000000c080d7219 */ /* 0x190fe40000001203 */
[----:B------:R-:W-:-:S05]  /*edb0*/  SHF.R.U32.HI R2, RZ, R12, R3 ;  /* 0x0000000cff027219 */ /* 0x000fca0000011603 */
[----:B------:R-:W4:Y:S01]  /*edc0*/  LDC R16, c[0x0][0x648] ;  /* 0x00019200ff107b82 */ /* 0x000f220000000800 */
[-CC-:B0-----:R-:W-:Y:S02]  /*edd0*/  SHF.R.U64 R15, R13, R7.reuse, R2.reuse ;  /* 0x000000070d0f7219 */ /* 0x181fe40000001202 */
[-C--:B------:R-:W-:Y:S02]  /*ede0*/  SHF.L.U32 R6, R6, R7.reuse, RZ ;  /* 0x0000000706067219 */ /* 0x080fe400000006ff */
[-C--:B------:R-:W-:Y:S01]  /*edf0*/  SHF.R.U32.HI R3, RZ, R7.reuse, R2 ;  /* 0x00000007ff037219 */ /* 0x080fe20000011602 */
[----:B------:R-:W-:Y:S01]  /*ee00*/  IMAD.MOV.U32 R2, RZ, RZ, R15 ;  /* 0x000000ffff027224 */ /* 0x000fe200078e000f */
[----:B------:R-:W-:Y:S01]  /*ee10*/  SHF.L.U32 R12, R4, R7, RZ ;  /* 0x00000007040c7219 */ /* 0x000fe200000006ff */
[----:B------:R-:W0:Y:S01]  /*ee20*/  LDC R18, c[0x0][0x638] ;  /* 0x00018e00ff127b82 */ /* 0x000e220000000800 */
[----:B------:R-:W-:-:S07]  /*ee30*/  LOP3.LUT R22, RZ, R6, RZ, 0x33, !PT ;  /* 0x00000006ff167212 */ /* 0x000fce00078e33ff */
        /* <DEDUP_REMOVED lines=12> */
.L_x_297:
[----:B----4-:R-:W-:Y:S01]  /*ef00*/  SHF.R.U64 R3, R2, R16, R3 ;  /* 0x0000001002037219 */ /* 0x010fe20000001203 */
[----:B--2---:R-:W-:Y:S01]  /*ef10*/  VIADD R5, R14, 0xffffffff ;  /* 0xffffffff0e057836 */ /* 0x004fe20000000000 */
[----:B------:R-:W-:Y:S01]  /*ef20*/  LOP3.LUT R2, R13, R22, RZ, 0xc0, !PT ;  /* 0x000000160d027212 */ /* 0x000fe200078ec0ff */
[----:B------:R-:W-:Y:S02]  /*ef30*/  IMAD.MOV R10, RZ, RZ, -R10 ;  /* 0x000000ffff0a7224 */ /* 0x000fe400078e0a0a */
[----:B------:R-:W-:Y:S02]  /*ef40*/  IMAD.MOV R4, RZ, RZ, -R3 ;  /* 0x000000ffff047224 */ /* 0x000fe400078e0a03 */
[----:B------:R-:W-:Y:S01]  /*ef50*/  IMAD R2, R12, R3, R2 ;  /* 0x000000030c027224 */ /* 0x000fe200078e0202 */
[----:B------:R-:W-:Y:S01]  /*ef60*/  LOP3.LUT R3, R8, R5, RZ, 0xc0, !PT ;  /* 0x0000000508037212 */ /* 0x000fe200078ec0ff */
[----:B------:R-:W-:Y:S02]  /*ef70*/  @P2 IMAD R19, R17, R10, R0 ;  /* 0x0000000a11132224 */ /* 0x000fe400078e0200 */
[----:B0-----:R-:W-:-:S02]  /*ef80*/  IMAD R0, R4, R18, R15 ;  /* 0x0000001204007224 */ /* 0x001fc400078e020f */
[----:B------:R-:W-:Y:S02]  /*ef90*/  IMAD R5, R2, R23, R19 ;  /* 0x0000001702057224 */ /* 0x000fe400078e0213 */
[----:B------:R-:W-:Y:S02]  /*efa0*/  IMAD R0, R0, R14, R3 ;  /* 0x0000000e00007224 */ /* 0x000fe400078e0203 */
[----:B------:R-:W-:-:S03]  /*efb0*/  IMAD.MOV.U32 R4, RZ, RZ, 0x1 ;  /* 0x00000001ff047424 */ /* 0x000fc600078e00ff */
[----:B------:R-:W-:Y:S02]  /*efc0*/  SEL R6, R0, R5, !P2 ;  /* 0x0000000500067207 */ /* 0x000fe40005000000 */
[----:B------:R-:W-:-:S07]  /*efd0*/  SEL R5, R5, R0, !P2 ;  /* 0x0000000005057207 */ /* 0x000fce0005000000 */
.L_x_295:
[----:B------:R-:W-:-:S08]  /*efe0*/  NOP ;  /* 0x0000000000007918 */ /* 0x000fd00000000000 */
[----:B------:R-:W0:-:S00]  /*eff0*/  USETMAXREG.DEALLOC.CTAPOOL 0x28 ;  /* 0x00000028000079c8 */ /* 0x000e0000080e0500 */
[----:B------:R-:W-:-:S13]  /*f000*/  ISETP.NE.AND P0, PT, RZ, UR8, PT ;  /* 0x00000008ff007c0c */ /* 0x000fda000bf05270 */
[----:B------:R-:W-:Y:S05]  /*f010*/  @P0 EXIT ;  /* 0x000000000000094d */ /* 0x000fea0003800000 */
[----:B0-----:R-:W-:Y:S01]  /*f020*/  LOP3.LUT P0, RZ, R4, 0xff, RZ, 0xc0, !PT ;  /* 0x000000ff04ff7812 */ /* 0x001fe2000780c0ff */
[----:B------:R-:W-:Y:S02]  /*f030*/  IMAD.MOV.U32 R0, RZ, RZ, 0x1 ;  /* 0x00000001ff007424 */ /* 0x000fe400078e00ff */
[----:B------:R-:W-:-:S10]  /*f040*/  IMAD.MOV.U32 R8, RZ, RZ, RZ ;  /* 0x000000ffff087224 */ /* 0x000fd400078e00ff */
[----:B------:R-:W-:Y:S05]  /*f050*/  @!P0 BRA `(.L_x_298) ;  /* 0x0000000c00508947 */ /* 0x000fea0003800000 */
[----:B------:R-:W0:Y:S01]  /*f060*/  S2R R2, SR_TID.X ;  /* 0x0000000000027919 */ /* 0x000e220000002100 */
[----:B------:R-:W-:Y:S01]  /*f070*/  ULDC UR4, c[0x0][0x28c] ;  /* 0x0000a30000047ab9 */ /* 0x000fe20000000800 */
[----:B------:R-:W-:Y:S01]  /*f080*/  ULDC UR6, c[0x0][0x658] ;  /* 0x0001960000067ab9 */ /* 0x000fe20000000800 */
[----:B------:R-:W-:Y:S01]  /*f090*/  UIADD3 UR10, UR4, 0x1f, URZ ;  /* 0x0000001f040a7890 */ /* 0x000fe2000fffe03f */
[----:B------:R-:W-:Y:S01]  /*f0a0*/  BSSY B0, `(.L_x_298) ;  /* 0x00000cf000007945 */ /* 0x000fe20003800000 */
[----:B------:R-:W-:Y:S01]  /*f0b0*/  UMOV UR7, 0xffffffff ;  /* 0xffffffff00077882 */ /* 0x000fe20000000000 */
[----:B------:R-:W-:Y:S01]  /*f0c0*/  ULDC UR5, c[0x0][0x600] ;  /* 0x0001800000057ab9 */ /* 0x000fe20000000800 */
[----:B------:R-:W-:Y:S01]  /*f0d0*/  UMOV UR9, 0x1 ;  /* 0x0000000100097882 */ /* 0x000fe20000000000 */
[----:B------:R-:W-:Y:S01]  /*f0e0*/  USHF.L.U32 UR7, UR7, UR6, URZ ;  /* 0x0000000607077299 */ /* 0x000fe2000800063f */
[----:B------:R-:W-:Y:S01]  /*f0f0*/  IMAD.MOV.U32 R9, RZ, RZ, 0x1 ;  /* 0x00000001ff097424 */ /* 0x000fe200078e00ff */
[----:B------:R-:W-:Y:S01]  /*f100*/  UIADD3 UR4, UR5, -0x1, URZ ;  /* 0xffffffff05047890 */ /* 0x000fe2000fffe03f */
[----:B------:R-:W-:Y:S01]  /*f110*/  IMAD.MOV.U32 R0, RZ, RZ, 0x1 ;  /* 0x00000001ff007424 */ /* 0x000fe200078e00ff */
[----:B------:R-:W-:Y:S01]  /*f120*/  USHF.R.S32.HI UR11, URZ, 0x1f, UR10 ;  /* 0x0000001f3f0b7899 */ /* 0x000fe2000801140a */
[----:B------:R-:W-:Y:S01]  /*f130*/  IMAD.MOV.U32 R8, RZ, RZ, RZ ;  /* 0x000000ffff087224 */ /* 0x000fe200078e00ff */
[----:B------:R-:W-:Y:S01]  /*f140*/  ULDC UR8, c[0x0][0xc] ;  /* 0x0000030000087ab9 */ /* 0x000fe20000000800 */
[----:B------:R-:W-:-:S02]  /*f150*/  USHF.L.U32 UR5, UR9, UR6, URZ ;  /* 0x0000000609057299 */ /* 0x000fc4000800063f */
[----:B------:R-:W-:Y:S01]  /*f160*/  ULEA.HI UR11, UR11, UR10, URZ, 0x5 ;  /* 0x0000000a0b0b7291 */ /* 0x000fe2000f8f283f */
[----:B------:R-:W-:Y:S01]  /*f170*/  ULDC UR9, c[0x0][0x10] ;  /* 0x0000040000097ab9 */ /* 0x000fe20000000800 */
[----:B------:R-:W-:Y:S02]  /*f180*/  ULOP3.LUT UR6, URZ, UR7, URZ, 0x33, !UPT ;  /* 0x000000073f067292 */ /* 0x000fe4000f8e333f */
[----:B------:R-:W-:Y:S01]  /*f190*/  UIMAD.WIDE.U32 UR8, UR8, UR9, URZ ;  /* 0x00000009080872a5 */ /* 0x000fe2000f8e003f */
[----:B------:R-:W-:Y:S01]  /*f1a0*/  ULDC UR7, c[0x0][0x14] ;  /* 0x0000050000077ab9 */ /* 0x000fe20000000800 */
[----:B------:R-:W-:Y:S02]  /*f1b0*/  USHF.R.S32.HI UR20, URZ, 0x5, UR11 ;  /* 0x000000053f147899 */ /* 0x000fe4000801140b */
[----:B------:R-:W-:Y:S02]  /*f1c0*/  UIMAD.WIDE.U32 UR22, UR8, UR7, URZ ;  /* 0x00000007081672a5 */ /* 0x000fe4000f8e003f */
[----:B------:R-:W-:-:S02]  /*f1d0*/  UIMAD UR18, UR9, UR7, URZ ;  /* 0x00000007091272a4 */ /* 0x000fc4000f8e023f */
[----:B------:R-:W-:Y:S01]  /*f1e0*/  ULOP3.LUT UR26, UR13, 0x2, URZ, 0xfc, !UPT ;  /* 0x000000020d1a7892 */ /* 0x000fe2000f8efc3f */
[C---:B0-----:R-:W-:Y:S01]  /*f1f0*/  LOP3.LUT P3, RZ, R2.reuse, 0x7f, RZ, 0xc0, !PT ;  /* 0x0000007f02ff7812 */ /* 0x041fe2000786c0ff */
[----:B------:R-:W-:Y:S01]  /*f200*/  UIADD3 UR18, UR23, UR18, URZ ;  /* 0x0000001217127290 */ /* 0x000fe2000fffe03f */
[----:B------:R-:W-:Y:S01]  /*f210*/  LOP3.LUT P0, RZ, R2, 0x1f, RZ, 0xc0, !PT ;  /* 0x0000001f02ff7812 */ /* 0x000fe2000780c0ff */
[----:B------:R-:W-:Y:S01]  /*f220*/  UIADD3 UR27, UR20, 0x1, URZ ;  /* 0x00000001141b7890 */ /* 0x000fe2000fffe03f */
[----:B------:R-:W-:Y:S02]  /*f230*/  ULDC.64 UR24, c[0x0][0x198] ;  /* 0x0000660000187ab9 */ /* 0x000fe40000000a00 */
[----:B------:R-:W-:-:S13]  /*f240*/  PLOP3.LUT P0, PT, P0, P3, PT, 0x8a, 0x0 ;  /* 0x000000000000781c */ /* 0x000fda0000707172 */
.L_x_310:
[----:B------:R-:W-:-:S03]  /*f250*/  UMOV UR7, 0xffffffff ;  /* 0xffffffff00077882 */ /* 0x000fc60000000000 */
[----:B------:R-:W-:Y:S05]  /*f260*/  BRA.DIV UR7, `(.L_x_299) ;  /* 0x0000001607c07947 */ /* 0x000fea000b800000 */
[----:B------:R-:W-:-:S13]  /*f270*/  ELECT P1, URZ, PT ;  /* 0x00000000003f782f */ /* 0x000fda0003820000 */
.L_x_335:
[----:B------:R-:W0:Y:S01]  /*f280*/  LDC R2, c[0x0][0x28c] ;  /* 0x0000a300ff027b82 */ /* 0x000e220000000800 */
[----:B------:R-:W-:Y:S01]  /*f290*/  BSSY B1, `(.L_x_300) ;  /* 0x0000038000017945 */ /* 0x000fe20003800000 */
[----:B0-----:R-:W-:-:S13]  /*f2a0*/  ISETP.LT.OR P1, PT, R2, 0x1, !P1 ;  /* 0x000000010200780c */ /* 0x001fda0004f21670 */
[----:B------:R-:W-:Y:S05]  /*f2b0*/  @P1 BRA `(.L_x_301) ;  /* 0x0000000000d41947 */ /* 0x000fea0003800000 */
[----:B------:R-:W-:Y:S02]  /*f2c0*/  IMAD.SHL.U32 R6, R6, 0x100, RZ ;  /* 0x0000010006067824 */ /* 0x000fe400078e00ff */
[----:B------:R-:W-:Y:S02]  /*f2d0*/  IMAD.SHL.U32 R7, R5, 0x80, RZ ;  /* 0x0000008005077824 */ /* 0x000fe400078e00ff */
[----:B------:R-:W-:Y:S02]  /*f2e0*/  IMAD.MOV.U32 R12, RZ, RZ, RZ ;  /* 0x000000ffff0c7224 */ /* 0x000fe400078e00ff */
[----:B------:R-:W-:Y:S02]  /*f2f0*/  IMAD.U32 R14, RZ, RZ, UR27 ;  /* 0x0000001bff0e7e24 */ /* 0x000fe4000f8e00ff */
[----:B------:R-:W-:Y:S02]  /*f300*/  IMAD.MOV.U32 R2, RZ, RZ, R0 ;  /* 0x000000ffff027224 */ /* 0x000fe400078e0000 */
[----:B------:R-:W-:-:S07]  /*f310*/  IMAD.MOV.U32 R3, RZ, RZ, R8 ;  /* 0x000000ffff037224 */ /* 0x000fce00078e0008 */
.L_x_305:
[----:B------:R-:W0:Y:S01]  /*f320*/  S2R R5, SR_CgaCtaId ;  /* 0x0000000000057919 */ /* 0x000e220000008800 */
[----:B------:R-:W-:-:S04]  /*f330*/  MOV R4, 0x400 ;  /* 0x0000040000047802 */ /* 0x000fc80000000f00 */
[----:B0-----:R-:W-:Y:S02]  /*f340*/  LEA R10, R5, R4, 0x18 ;  /* 0x00000004050a7211 */ /* 0x001fe400078ec0ff */
[----:B------:R-:W-:Y:S01]  /*f350*/  SHF.L.U32 R4, R2, 0x1f, RZ ;  /* 0x0000001f02047819 */ /* 0x000fe200000006ff */
[----:B------:R-:W0:Y:S02]  /*f360*/  @!P3 LDC R5, c[0x0][0x500] ;  /* 0x00014000ff05bb82 */ /* 0x000e240000000800 */
[----:B------:R-:W-:-:S04]  /*f370*/  IMAD R13, R3, 0x8, R10 ;  /* 0x00000008030d7824 */ /* 0x000fc800078e020a */
[----:B------:R-:W1:Y:S02]  /*f380*/  SYNCS.PHASECHK.TRANS64.TRYWAIT P1, [R13+URZ+0x90], R4 ;  /* 0x000090040d0075a7 */ /* 0x000e64000802017f */
[----:B-1----:R-:W-:Y:S05]  /*f390*/  @!P1 BRA `(.L_x_302) ;  /* 0x0000001400949947 */ /* 0x002fea0003800000 */
.L_x_336:
[----:B------:R-:W-:Y:S01]  /*f3a0*/  UPRMT UR7, UR26, 0x9910, URZ ;  /* 0x000099101a077896 */ /* 0x000fe2000800003f */
[----:B0-----:R0:W-:Y:S03]  /*f3b0*/  @!P3 SYNCS.ARRIVE.TRANS64 RZ, [R13+URZ], R5 ;  /* 0x000000050dffb9a7 */ /* 0x0011e6000800003f */
[----:B------:R-:W-:-:S06]  /*f3c0*/  UISETP.NE.AND UP0, UPT, UR7, 0x2, UPT ;  /* 0x000000020700788c */ /* 0x000fcc000bf05270 */
[----:B------:R-:W-:-:S13]  /*f3d0*/  PLOP3.LUT P1, PT, PT, PT, UP0, 0x80, 0x0 ;  /* 0x000000000000781c */ /* 0x000fda0003f2f008 */
[----:B0-----:R-:W-:Y:S05]  /*f3e0*/  @P1 BRA `(.L_x_303) ;  /* 0x0000000000041947 */ /* 0x001fea0003800000 */
[----:B------:R-:W-:Y:S01]  /*f3f0*/  BPT.TRAP 0x1 ;  /* 0x000000040000795c */ /* 0x000fe20000300000 */
.L_x_303:
[----:B------:R-:W-:Y:S05]  /*f400*/  @P0 BRA `(.L_x_304) ;  /* 0x0000000000040947 */ /* 0x000fea0003800000 */
[----:B------:R-:W-:Y:S01]  /*f410*/  BPT.TRAP 0x1 ;  /* 0x000000040000795c */ /* 0x000fe20000300000 */
.L_x_304:
[--C-:B-1----:R-:W-:Y:S01]  /*f420*/  IMAD R4, R3, 0x1000, R10.reuse ;  /* 0x0000100003047824 */ /* 0x102fe200078e020a */
[----:B------:R-:W-:Y:S01]  /*f430*/  R2UR UR9, R13 ;  /* 0x000000000d0972ca */ /* 0x000fe200000e0000 */
[----:B------:R-:W-:Y:S01]  /*f440*/  IMAD R10, R3, 0x2000, R10 ;  /* 0x00002000030a7824 */ /* 0x000fe200078e020a */
[----:B------:R-:W-:Y:S01]  /*f450*/  UIADD3 UR14, UP0, UR24, 0xf0, URZ ;  /* 0x000000f0180e7890 */ /* 0x000fe2000ff1e03f */
[----:B------:R-:W-:Y:S01]  /*f460*/  VIADD R14, R14, 0xffffffff ;  /* 0xffffffff0e0e7836 */ /* 0x000fe20000000000 */
[----:B------:R-:W-:Y:S01]  /*f470*/  R2UR UR7, R4 ;  /* 0x00000000040772ca */ /* 0x000fe200000e0000 */
[----:B------:R-:W-:Y:S01]  /*f480*/  UIADD3 UR28, UP1, UR24, 0x1f0, URZ ;  /* 0x000001f0181c7890 */ /* 0x000fe2000ff3e03f */
[----:B------:R-:W-:Y:S01]  /*f490*/  R2UR UR8, R10 ;  /* 0x000000000a0872ca */ /* 0x000fe200000e0000 */
[----:B------:R-:W-:Y:S01]  /*f4a0*/  UIADD3.X UR15, URZ, UR25, URZ, UP0, !UPT ;  /* 0x000000193f0f7290 */ /* 0x000fe200087fe43f */
[----:B------:R-:W-:Y:S01]  /*f4b0*/  R2UR UR11, R7 ;  /* 0x00000000070b72ca */ /* 0x000fe200000e0000 */
[----:B------:R-:W-:Y:S01]  /*f4c0*/  VIADD R3, R3, 0x1 ;  /* 0x0000000103037836 */ /* 0x000fe20000000000 */
[----:B------:R-:W-:Y:S01]  /*f4d0*/  R2UR UR10, R12 ;  /* 0x000000000c0a72ca */ /* 0x000fe200000e0000 */
[----:B------:R-:W-:Y:S01]  /*f4e0*/  UIADD3.X UR29, URZ, UR25, URZ, UP1, !UPT ;  /* 0x000000193f1d7290 */ /* 0x000fe20008ffe43f */
[----:B------:R-:W-:Y:S01]  /*f4f0*/  R2UR UR12, R11 ;  /* 0x000000000b0c72ca */ /* 0x000fe200000e0000 */
[----:B------:R-:W-:Y:S01]  /*f500*/  UMOV UR16, 0x0 ;  /* 0x0000000000107882 */ /* 0x000fe20000000000 */
[----:B------:R-:W-:Y:S01]  /*f510*/  R2UR UR21, R6 ;  /* 0x00000000061572ca */ /* 0x000fe200000e0000 */
[----:B------:R-:W-:Y:S01]  /*f520*/  UMOV UR17, 0x10000000 ;  /* 0x1000000000117882 */ /* 0x000fe20000000000 */
[----:B------:R-:W-:Y:S01]  /*f530*/  ISETP.GT.AND P4, PT, R14, 0x1, PT ;  /* 0x000000010e00780c */ /* 0x000fe20003f84270 */
[----:B------:R-:W-:Y:S01]  /*f540*/  UIADD3 UR7, UR7, 0x200, URZ ;  /* 0x0000020007077890 */ /* 0x000fe2000fffe03f */
[----:B------:R-:W-:Y:S01]  /*f550*/  ISETP.NE.AND P1, PT, R3, 0x12, PT ;  /* 0x000000120300780c */ /* 0x000fe20003f25270 */
[----:B------:R-:W-:Y:S01]  /*f560*/  UIADD3 UR19, UR8, 0x12200, URZ ;  /* 0x0001220008137890 */ /* 0x000fe2000fffe03f */
[----:B------:R-:W-:-:S02]  /*f570*/  VIADD R12, R12, 0x20 ;  /* 0x000000200c0c7836 */ /* 0x000fc40000000000 */
[----:B------:R-:W-:Y:S02]  /*f580*/  SEL R5, RZ, 0x1, P1 ;  /* 0x00000001ff057807 */ /* 0x000fe40000800000 */
[----:B------:R-:W-:Y:S01]  /*f590*/  UMOV UR8, UR7 ;  /* 0x0000000700087c82 */ /* 0x000fe20008000000 */
[----:B------:R-:W-:Y:S01]  /*f5a0*/  SEL R3, R3, RZ, P1 ;  /* 0x000000ff03037207 */ /* 0x000fe20000800000 */
[----:B------:R0:W-:Y:S01]  /*f5b0*/  UTMALDG.3D [UR8], [UR14], desc[UR16] ;  /* 0x000010080e0075b4 */ /* 0x0001e20008011000 */
[----:B------:R-:W-:Y:S01]  /*f5c0*/  LOP3.LUT R2, R2, R5, RZ, 0x3c, !PT ;  /* 0x0000000502027212 */ /* 0x000fe200078e3cff */
[----:B0-----:R-:W-:Y:S01]  /*f5d0*/  UMOV UR8, UR19 ;  /* 0x0000001300087c82 */ /* 0x001fe20008000000 */
[----:B------:R-:W-:Y:S02]  /*f5e0*/  UMOV UR11, UR21 ;  /* 0x00000015000b7c82 */ /* 0x000fe40008000000 */
[----:B------:R0:W-:Y:S02]  /*f5f0*/  UTMALDG.3D [UR8], [UR28], desc[UR16] ;  /* 0x000010081c0075b4 */ /* 0x0001e40008011000 */
[----:B0-----:R-:W-:Y:S05]  /*f600*/  @P4 BRA `(.L_x_305) ;  /* 0xfffffffc00444947 */ /* 0x001fea000383ffff */
.L_x_301:
[----:B------:R-:W-:Y:S05]  /*f610*/  BSYNC B1 ;  /* 0x0000000000017941 */ /* 0x000fea0003800000 */
.L_x_300:
[----:B------:R-:W2:Y:S01]  /*f620*/  LDL.LU R15, [R1+0x78] ;  /* 0x00007800010f7983 */ /* 0x000ea20000300800 */
[----:B------:R-:W-:Y:S01]  /*f630*/  LOP3.LUT P5, RZ, R9, 0xff, RZ, 0xc0, !PT ;  /* 0x000000ff09ff7812 */ /* 0x000fe200078ac0ff */
[----:B------:R-:W-:Y:S01]  /*f640*/  VIADD R8, R8, UR20 ;  /* 0x0000001408087c36 */ /* 0x000fe20008000000 */
[----:B------:R-:W-:Y:S01]  /*f650*/  ULDC.64 UR8, c[0x0][0x650] ;  /* 0x0001940000087ab9 */ /* 0x000fe20000000a00 */
[----:B------:R-:W3:Y:S01]  /*f660*/  LDL.LU R13, [R1+0x7c] ;  /* 0x00007c00010d7983 */ /* 0x000ee20000300800 */
[----:B------:R-:W-:Y:S01]  /*f670*/  IMAD.U32 R5, RZ, RZ, UR20 ;  /* 0x00000014ff057e24 */ /* 0x000fe2000f8e00ff */
[----:B------:R-:W-:Y:S01]  /*f680*/  UISETP.GE.U32.AND UP0, UPT, UR20, 0x12, UPT ;  /* 0x000000121400788c */ /* 0x000fe2000bf06070 */
[----:B------:R-:W-:Y:S01]  /*f690*/  ISETP.GT.U32.AND P1, PT, R8, 0x11, PT ;  /* 0x000000110800780c */ /* 0x000fe20003f24070 */
[----:B------:R-:W-:Y:S01]  /*f6a0*/  BSSY B1, `(.L_x_306) ;  /* 0x000006c000017945 */ /* 0x000fe20003800000 */
[----:B------:R-:W-:Y:S01]  /*f6b0*/  IMAD.MOV.U32 R6, RZ, RZ, -0x1 ;  /* 0xffffffffff067424 */ /* 0x000fe200078e00ff */
[----:B------:R-:W-:Y:S01]  /*f6c0*/  PRMT R9, RZ, 0x7610, R9 ;  /* 0x00007610ff097816 */ /* 0x000fe20000000009 */
[----:B------:R-:W-:Y:S01]  /*f6d0*/  IMAD.MOV.U32 R11, RZ, RZ, -0x1 ;  /* 0xffffffffff0b7424 */ /* 0x000fe200078e00ff */
[----:B------:R-:W-:-:S02]  /*f6e0*/  ISETP.LT.U32.AND P1, PT, R5, 0x12, P1 ;  /* 0x000000120500780c */ /* 0x000fc40000f21070 */
[----:B------:R-:W0:Y:S01]  /*f6f0*/  @P5 S2R R3, SR_CgaCtaId ;  /* 0x0000000000035919 */ /* 0x000e220000008800 */
[----:B------:R-:W-:Y:S02]  /*f700*/  @P5 MOV R2, 0x400 ;  /* 0x0000040000025802 */ /* 0x000fe40000000f00 */
[----:B------:R-:W-:Y:S02]  /*f710*/  PLOP3.LUT P4, PT, PT, PT, UP0, 0x80, 0x0 ;  /* 0x000000000000781c */ /* 0x000fe40003f8f008 */
[----:B0-----:R-:W-:Y:S01]  /*f720*/  @P5 LEA R4, R3, R2, 0x18 ;  /* 0x0000000203045211 */ /* 0x001fe200078ec0ff */
[----:B------:R-:W-:-:S03]  /*f730*/  IMAD.WIDE.U32 R2, R8, 0x38e38e39, RZ ;  /* 0x38e38e3908027825 */ /* 0x000fc600078e00ff */
[----:B------:R0:W-:Y:S02]  /*f740*/  @P5 SYNCS.ARRIVE.TRANS64.A1T0 RZ, [R4+URZ+0x138], RZ ;  /* 0x000138ff04ff59a7 */ /* 0x0001e4000810003f */
[----:B------:R-:W-:Y:S02]  /*f750*/  SHF.R.U32.HI R5, RZ, 0x2, R3 ;  /* 0x00000002ff057819 */ /* 0x000fe40000011603 */
[----:B------:R-:W-:Y:S02]  /*f760*/  SEL R3, RZ, 0x1, !P1 ;  /* 0x00000001ff037807 */ /* 0x000fe40004800000 */
[----:B------:R-:W-:Y:S01]  /*f770*/  PRMT R2, RZ, 0x7610, R2 ;  /* 0x00007610ff027816 */ /* 0x000fe20000000002 */
[----:B------:R-:W-:Y:S01]  /*f780*/  IMAD R8, R5, -0x12, R8 ;  /* 0xffffffee05087824 */ /* 0x000fe200078e0208 */
[----:B------:R-:W-:-:S04]  /*f790*/  LOP3.LUT R0, R0, R3, RZ, 0x3c, !PT ;  /* 0x0000000300007212 */ /* 0x000fc800078e3cff */
[----:B------:R-:W-:Y:S01]  /*f7a0*/  @P4 LOP3.LUT R0, R0, 0x1, R5, 0x78, !PT ;  /* 0x0000000100004812 */ /* 0x000fe200078e7805 */
[----:B------:R-:W-:Y:S01]  /*f7b0*/  IMAD.MOV.U32 R5, RZ, RZ, -0x1 ;  /* 0xffffffffff057424 */ /* 0x000fe200078e00ff */
[----:B---3--:R-:W-:-:S04]  /*f7c0*/  IADD3 R13, P5, R13, UR22, RZ ;  /* 0x000000160d0d7c10 */ /* 0x008fc8000ffbe0ff */
[----:B--2---:R-:W-:Y:S01]  /*f7d0*/  IADD3.X R15, R15, UR18, RZ, P5, !PT ;  /* 0x000000120f0f7c10 */ /* 0x004fe2000affe4ff */
[----:B------:R0:W-:Y:S01]  /*f7e0*/  STL [R1+0x7c], R13 ;  /* 0x00007c0d01007387 */ /* 0x0001e20000100800 */
[----:B------:R-:W-:-:S03]  /*f7f0*/  ISETP.GE.U32.AND P1, PT, R13, UR8, PT ;  /* 0x000000080d007c0c */ /* 0x000fc6000bf26070 */
[----:B------:R0:W-:Y:S01]  /*f800*/  STL [R1+0x78], R15 ;  /* 0x0000780f01007387 */ /* 0x0001e20000100800 */
[----:B------:R-:W-:-:S13]  /*f810*/  ISETP.GE.U32.AND.EX P1, PT, R15, UR9, PT, P1 ;  /* 0x000000090f007c0c */ /* 0x000fda000bf26110 */
[----:B0-----:R-:W-:Y:S05]  /*f820*/  @P1 BRA `(.L_x_307) ;  /* 0x00000004004c1947 */ /* 0x001fea0003800000 */
[----:B------:R-:W-:Y:S01]  /*f830*/  ULDC.64 UR8, c[0x0][0x628] ;  /* 0x00018a0000087ab9 */ /* 0x000fe20000000a00 */
[----:B------:R-:W0:Y:S01]  /*f840*/  S2R R12, SR_CTAID.X ;  /* 0x00000000000c7919 */ /* 0x000e220000002500 */
[----:B------:R-:W-:Y:S01]  /*f850*/  ISETP.NE.U32.AND P1, PT, RZ, UR8, PT ;  /* 0x00000008ff007c0c */ /* 0x000fe2000bf25070 */
[----:B------:R-:W-:Y:S01]  /*f860*/  ULDC UR10, c[0x0][0x630] ;  /* 0x00018c00000a7ab9 */ /* 0x000fe20000000800 */
[----:B------:R-:W-:Y:S01]  /*f870*/  IMAD.MOV.U32 R2, RZ, RZ, R13 ;  /* 0x000000ffff027224 */ /* 0x000fe200078e000d */
[----:B------:R-:W1:Y:S01]  /*f880*/  S2R R10, SR_CTAID.Y ;  /* 0x00000000000a7919 */ /* 0x000e620000002600 */
[----:B------:R-:W-:Y:S01]  /*f890*/  ISETP.NE.AND.EX P1, PT, RZ, UR9, PT, P1 ;  /* 0x00000009ff007c0c */ /* 0x000fe2000bf25310 */
[----:B------:R-:W-:-:S12]  /*f8a0*/  IMAD.MOV.U32 R3, RZ, RZ, R15 ;  /* 0x000000ffff037224 */ /* 0x000fd800078e000f */
[----:B------:R-:W-:Y:S05]  /*f8b0*/  @!P1 BRA `(.L_x_308) ;  /* 0x0000000000289947 */ /* 0x000fea0003800000 */
[----:B------:R-:W-:Y:S02]  /*f8c0*/  ULDC UR7, c[0x0][0x634] ;  /* 0x00018d0000077ab9 */ /* 0x000fe40000000800 */
[----:B------:R-:W-:-:S05]  /*f8d0*/  IADD3 R7, P1, R13, UR7, RZ ;  /* 0x000000070d077c10 */ /* 0x000fca000ff3e0ff */
[----:B------:R-:W-:-:S04]  /*f8e0*/  IMAD.X R11, RZ, RZ, R15, P1 ;  /* 0x000000ffff0b7224 */ /* 0x000fc800008e060f */
[----:B------:R-:W-:-:S04]  /*f8f0*/  IMAD.WIDE.U32 R4, R11, UR8, RZ ;  /* 0x000000080b047c25 */ /* 0x000fc8000f8e00ff */
[----:B------:R-:W-:-:S04]  /*f900*/  IMAD.WIDE.U32 R4, P1, R7, UR9, R4 ;  /* 0x0000000907047c25 */ /* 0x000fc8000f820004 */
[----:B------:R-:W-:-:S04]  /*f910*/  IMAD.WIDE.U32 R6, R7, UR8, RZ ;  /* 0x0000000807067c25 */ /* 0x000fc8000f8e00ff */
[----:B------:R-:W-:Y:S01]  /*f920*/  IMAD.X R3, RZ, RZ, RZ, P1 ;  /* 0x000000ffff037224 */ /* 0x000fe200008e06ff */
[----:B------:R-:W-:Y:S01]  /*f930*/  IADD3 RZ, P1, R7, R4, RZ ;  /* 0x0000000407ff7210 */ /* 0x000fe20007f3e0ff */
[----:B------:R-:W-:-:S04]  /*f940*/  IMAD.MOV.U32 R2, RZ, RZ, R5 ;  /* 0x000000ffff027224 */ /* 0x000fc800078e0005 */
[----:B------:R-:W-:-:S08]  /*f950*/  IMAD.WIDE.U32.X R2, R11, UR9, R2, P1 ;  /* 0x000000090b027c25 */ /* 0x000fd000088e0402 */
.L_x_308:
[--C-:B------:R-:W-:Y:S01]  /*f960*/  SHF.R.U64 R11, R2, UR10, R3.reuse ;  /* 0x0000000a020b7c19 */ /* 0x100fe20008001203 */
[----:B------:R-:W-:Y:S01]  /*f970*/  ULDC.64 UR8, c[0x0][0x620] ;  /* 0x0001880000087ab9 */ /* 0x000fe20000000a00 */
[----:B------:R-:W-:Y:S01]  /*f980*/  SHF.R.U32.HI R2, RZ, UR10, R3 ;  /* 0x0000000aff027c19 */ /* 0x000fe20008011603 */
[----:B------:R-:W-:Y:S01]  /*f990*/  IMAD.MOV.U32 R3, RZ, RZ, R15 ;  /* 0x000000ffff037224 */ /* 0x000fe200078e000f */
[----:B------:R-:W-:Y:S01]  /*f9a0*/  IADD3 R5, P1, RZ, -R11, RZ ;  /* 0x8000000bff057210 */ /* 0x000fe20007f3e0ff */
[----:B------:R-:W-:Y:S01]  /*f9b0*/  ULDC UR7, c[0x0][0x150] ;  /* 0x0000540000077ab9 */ /* 0x000fe20000000800 */
[----:B0-----:R-:W-:Y:S01]  /*f9c0*/  I2FP.F32.U32 R6, R12 ;  /* 0x0000000c00067245 */ /* 0x001fe20000201000 */
[----:B------:R-:W0:Y:S01]  /*f9d0*/  LDC R7, c[0x0][0x144] ;  /* 0x00005100ff077b82 */ /* 0x000e220000000800 */
[----:B------:R-:W-:Y:S01]  /*f9e0*/  ULDC.64 UR10, c[0x0][0x640] ;  /* 0x00019000000a7ab9 */ /* 0x000fe20000000a00 */
[----:B------:R-:W-:Y:S01]  /*f9f0*/  IMAD.X R2, RZ, RZ, ~R2, P1 ;  /* 0x000000ffff027224 */ /* 0x000fe200008e0e02 */
[----:B------:R-:W-:Y:S01]  /*fa00*/  ISETP.NE.U32.AND P1, PT, RZ, UR10, PT ;  /* 0x0000000aff007c0c */ /* 0x000fe2000bf25070 */
[----:B------:R-:W-:Y:S01]  /*fa10*/  FMUL R6, R6, UR7 ;  /* 0x0000000706067c20 */ /* 0x000fe20008400000 */
[----:B------:R-:W-:Y:S01]  /*fa20*/  ULDC UR7, c[0x0][0x618] ;  /* 0x0001860000077ab9 */ /* 0x000fe20000000800 */
[----:B------:R-:W-:Y:S01]  /*fa30*/  IMAD R4, R2, UR8, RZ ;  /* 0x0000000802047c24 */ /* 0x000fe2000f8e02ff */
[----:B------:R-:W-:Y:S01]  /*fa40*/  ISETP.NE.AND.EX P1, PT, RZ, UR11, PT, P1 ;  /* 0x0000000bff007c0c */ /* 0x000fe2000bf25310 */
[----:B------:R-:W-:Y:S01]  /*fa50*/  IMAD.MOV.U32 R2, RZ, RZ, R13 ;  /* 0x000000ffff027224 */ /* 0x000fe200078e000d */
[----:B------:R-:W2:Y:S01]  /*fa60*/  LDC R15, c[0x0][0x148] ;  /* 0x00005200ff0f7b82 */ /* 0x000ea20000000800 */
[----:B------:R-:W3:Y:S02]  /*fa70*/  F2I.U32.TRUNC.NTZ R6, R6 ;  /* 0x0000000600067305 */ /* 0x000ee4000020f000 */
[----:B------:R-:W-:Y:S01]  /*fa80*/  IMAD.WIDE.U32 R2, R5, UR8, R2 ;  /* 0x0000000805027c25 */ /* 0x000fe2000f8e0002 */
[----:B------:R-:W-:-:S03]  /*fa90*/  ULDC UR8, c[0x0][0x154] ;  /* 0x0000550000087ab9 */ /* 0x000fc60000000800 */
[----:B------:R-:W-:Y:S01]  /*faa0*/  IMAD R5, R5, UR9, R4 ;  /* 0x0000000905057c24 */ /* 0x000fe2000f8e0204 */
[----:B------:R-:W-:-:S03]  /*fab0*/  ULDC UR9, c[0x0][0x608] ;  /* 0x0001820000097ab9 */ /* 0x000fc60000000800 */
[----:B------:R-:W-:-:S05]  /*fac0*/  IMAD.IADD R3, R3, 0x1, R5 ;  /* 0x0000000103037824 */ /* 0x000fca00078e0205 */
[----:B------:R-:W-:Y:S01]  /*fad0*/  SHF.R.U64 R13, R2, UR7, R3 ;  /* 0x00000007020d7c19 */ /* 0x000fe20008001203 */
[----:B---3--:R-:W-:Y:S01]  /*fae0*/  IMAD.MOV R6, RZ, RZ, -R6 ;  /* 0x000000ffff067224 */ /* 0x008fe200078e0a06 */
[----:B-1----:R-:W-:-:S03]  /*faf0*/  I2FP.F32.U32 R2, R10 ;  /* 0x0000000a00027245 */ /* 0x002fc60000201000 */
[----:B0-----:R-:W-:Y:S02]  /*fb00*/  IMAD R19, R7, R6, R12 ;  /* 0x0000000607137224 */ /* 0x001fe400078e020c */
[----:B------:R-:W-:Y:S01]  /*fb10*/  FMUL R4, R2, UR8 ;  /* 0x0000000802047c20 */ /* 0x000fe20008400000 */
[----:B------:R-:W-:Y:S01]  /*fb20*/  SHF.R.U32.HI R2, RZ, UR7, R3 ;  /* 0x00000007ff027c19 */ /* 0x000fe20008011603 */
[----:B------:R-:W-:Y:S02]  /*fb30*/  ULDC UR7, c[0x0][0x658] ;  /* 0x0001960000077ab9 */ /* 0x000fe40000000800 */
[----:B------:R0:W1:Y:S01]  /*fb40*/  F2I.U32.TRUNC.NTZ R18, R4 ;  /* 0x0000000400127305 */ /* 0x000062000020f000 */
[--C-:B------:R-:W-:Y:S02]  /*fb50*/  SHF.R.U64 R16, R13, UR9, R2.reuse ;  /* 0x000000090d107c19 */ /* 0x100fe40008001202 */
[----:B------:R-:W-:-:S04]  /*fb60*/  SHF.R.U32.HI R3, RZ, UR9, R2 ;  /* 0x00000009ff037c19 */ /* 0x000fc80008011602 */
[--C-:B------:R-:W-:Y:S02]  /*fb70*/  SHF.R.U64 R14, R16, UR7, R3.reuse ;  /* 0x00000007100e7c19 */ /* 0x100fe40008001203 */
[----:B------:R-:W-:-:S03]  /*fb80*/  SHF.R.U32.HI R3, RZ, UR7, R3 ;  /* 0x00000007ff037c19 */ /* 0x000fc60008011603 */
[----:B------:R-:W-:Y:S01]  /*fb90*/  IMAD.MOV.U32 R2, RZ, RZ, R14 ;  /* 0x000000ffff027224 */ /* 0x000fe200078e000e */
[----:B0-2---:R-:W-:Y:S06]  /*fba0*/  @!P1 BRA `(.L_x_309) ;  /* 0x0000000000289947 */ /* 0x005fec0003800000 */
        /* <DEDUP_REMOVED lines=10> */
.L_x_309:
[----:B------:R-:W-:Y:S01]  /*fc50*/  ULDC UR7, c[0x0][0x648] ;  /* 0x0001920000077ab9 */ /* 0x000fe20000000800 */
[----:B-1----:R-:W-:Y:S01]  /*fc60*/  IMAD.MOV R18, RZ, RZ, -R18 ;  /* 0x000000ffff127224 */ /* 0x002fe200078e0a12 */
[----:B------:R-:W-:Y:S01]  /*fc70*/  SHF.R.U64 R3, R2, UR7, R3 ;  /* 0x0000000702037c19 */ /* 0x000fe20008001203 */
[----:B------:R-:W-:Y:S01]  /*fc80*/  ULDC UR7, c[0x0][0x638] ;  /* 0x00018e0000077ab9 */ /* 0x000fe20000000800 */
[----:B------:R-:W-:Y:S01]  /*fc90*/  LOP3.LUT R2, R16, UR6, RZ, 0xc0, !PT ;  /* 0x0000000610027c12 */ /* 0x000fe2000f8ec0ff */
[----:B------:R-:W-:Y:S01]  /*fca0*/  @P2 IMAD R19, R15, R18, R10 ;  /* 0x000000120f132224 */ /* 0x000fe200078e020a */
[----:B------:R-:W-:Y:S01]  /*fcb0*/  LOP3.LUT R13, R13, UR4, RZ, 0xc0, !PT ;  /* 0x000000040d0d7c12 */ /* 0x000fe2000f8ec0ff */
[----:B------:R-:W-:Y:S01]  /*fcc0*/  IMAD.MOV R5, RZ, RZ, -R3 ;  /* 0x000000ffff057224 */ /* 0x000fe200078e0a03 */
[----:B------:R-:W-:Y:S01]  /*fcd0*/  ULDC UR8, c[0x0][0x610] ;  /* 0x0001840000087ab9 */ /* 0x000fe20000000800 */
[----:B------:R-:W-:Y:S02]  /*fce0*/  IMAD R2, R3, UR5, R2 ;  /* 0x0000000503027c24 */ /* 0x000fe4000f8e0202 */
[----:B------:R-:W-:Y:S01]  /*fcf0*/  IMAD R14, R5, UR7, R14 ;  /* 0x00000007050e7c24 */ /* 0x000fe2000f8e020e */
[----:B------:R-:W-:Y:S01]  /*fd00*/  ULDC UR7, c[0x0][0x600] ;  /* 0x0001800000077ab9 */ /* 0x000fe20000000800 */
[----:B------:R-:W-:-:S02]  /*fd10*/  IMAD R5, R2, UR8, R19 ;  /* 0x0000000802057c24 */ /* 0x000fc4000f8e0213 */
[----:B------:R-:W-:Y:S02]  /*fd20*/  IMAD R14, R14, UR7, R13 ;  /* 0x000000070e0e7c24 */ /* 0x000fe4000f8e020d */
[----:B------:R-:W-:-:S03]  /*fd30*/  IMAD.MOV.U32 R2, RZ, RZ, 0x1 ;  /* 0x00000001ff027424 */ /* 0x000fc600078e00ff */
[----:B------:R-:W-:Y:S02]  /*fd40*/  SEL R6, R14, R5, !P2 ;  /* 0x000000050e067207 */ /* 0x000fe40005000000 */
[----:B------:R-:W-:-:S07]  /*fd50*/  SEL R5, R5, R14, !P2 ;  /* 0x0000000e05057207 */ /* 0x000fce0005000000 */
.L_x_307:
[----:B------:R-:W-:Y:S05]  /*fd60*/  BSYNC B1 ;  /* 0x0000000000017941 */ /* 0x000fea0003800000 */
.L_x_306:
[----:B------:R-:W-:-:S13]  /*fd70*/  LOP3.LUT P1, RZ, R2, 0xff, RZ, 0xc0, !PT ;  /* 0x000000ff02ff7812 */ /* 0x000fda000782c0ff */
[----:B------:R-:W-:Y:S05]  /*fd80*/  @P1 BRA `(.L_x_310) ;  /* 0xfffffff400301947 */ /* 0x000fea000383ffff */
[----:B------:R-:W-:Y:S05]  /*fd90*/  BSYNC B0 ;  /* 0x0000000000007941 */ /* 0x000fea0003800000 */
.L_x_298:
[----:B------:R-:W-:-:S03]  /*fda0*/  UMOV UR7, 0xffffffff ;  /* 0xffffffff00077882 */ /* 0x000fc60000000000 */
[----:B------:R-:W-:Y:S05]  /*fdb0*/  BRA.DIV UR7, `(.L_x_311) ;  /* 0x0000000e07207947 */ /* 0x000fea000b800000 */
[----:B------:R-:W-:-:S13]  /*fdc0*/  ELECT P0, URZ, PT ;  /* 0x00000000003f782f */ /* 0x000fda0003800000 */
.L_x_339:
[----:B------:R-:W-:Y:S04]  /*fdd0*/  BSSY B0, `(.L_x_312) ;  /* 0x00000aa000007945 */ /* 0x000fe80003800000 */
[----:B------:R-:W-:Y:S05]  /*fde0*/  @!P0 BRA `(.L_x_313) ;  /* 0x0000000800a08947 */ /* 0x000fea0003800000 */
[----:B------:R-:W-:-:S04]  /*fdf0*/  ULOP3.LUT UR7, UR13, 0x2, URZ, 0xfc, !UPT ;  /* 0x000000020d077892 */ /* 0x000fc8000f8efc3f */
[----:B------:R-:W-:-:S06]  /*fe00*/  UISETP.NE.AND UP0, UPT, UR7, 0x3, UPT ;  /* 0x000000030700788c */ /* 0x000fcc000bf05270 */
[----:B------:R-:W-:-:S13]  /*fe10*/  PLOP3.LUT P0, PT, PT, PT, UP0, 0x80, 0x0 ;  /* 0x000000000000781c */ /* 0x000fda0003f0f008 */
[----:B------:R-:W-:Y:S05]  /*fe20*/  @!P0 BRA `(.L_x_314) ;  /* 0x0000000000048947 */ /* 0x000fea0003800000 */
[----:B------:R-:W-:Y:S01]  /*fe30*/  BPT.TRAP 0x1 ;  /* 0x000000040000795c */ /* 0x000fe20000300000 */
.L_x_314:
[----:B------:R-:W0:Y:S01]  /*fe40*/  S2R R3, SR_CgaCtaId ;  /* 0x0000000000037919 */ /* 0x000e220000008800 */
[----:B------:R-:W-:-:S04]  /*fe50*/  MOV R2, 0x400 ;  /* 0x0000040000027802 */ /* 0x000fc80000000f00 */
[----:B0-----:R-:W-:Y:S02]  /*fe60*/  LEA R3, R3, R2, 0x18 ;  /* 0x0000000203037211 */ /* 0x001fe400078ec0ff */
[----:B------:R-:W-:-:S03]  /*fe70*/  SHF.L.U32 R2, R0, 0x1f, RZ ;  /* 0x0000001f00027819 */ /* 0x000fc600000006ff */
[----:B------:R-:W-:-:S04]  /*fe80*/  VIADD R3, R3, 0x90 ;  /* 0x0000009003037836 */ /* 0x000fc80000000000 */
[C---:B------:R-:W-:Y:S02]  /*fe90*/  IMAD R7, R8.reuse, 0x8, R3 ;  /* 0x0000000808077824 */ /* 0x040fe400078e0203 */
[----:B------:R-:W-:Y:S02]  /*fea0*/  VIADD R8, R8, 0x1 ;  /* 0x0000000108087836 */ /* 0x000fe40000000000 */
[----:B------:R-:W0:Y:S03]  /*feb0*/  SYNCS.PHASECHK.TRANS64.TRYWAIT P0, [R7+URZ], R2 ;  /* 0x00000002070075a7 */ /* 0x000e26000800017f */
[----:B------:R-:W-:-:S04]  /*fec0*/  ISETP.NE.AND P1, PT, R8, 0x12, PT ;  /* 0x000000120800780c */ /* 0x000fc80003f25270 */
[----:B------:R-:W-:Y:S02]  /*fed0*/  SEL R5, RZ, 0x1, P1 ;  /* 0x00000001ff057807 */ /* 0x000fe40000800000 */
[----:B------:R-:W-:Y:S02]  /*fee0*/  SEL R8, R8, RZ, P1 ;  /* 0x000000ff08087207 */ /* 0x000fe40000800000 */
[----:B------:R-:W-:-:S03]  /*fef0*/  LOP3.LUT R5, R0, R5, RZ, 0x3c, !PT ;  /* 0x0000000500057212 */ /* 0x000fc600078e3cff */
[----:B------:R-:W-:Y:S01]  /*ff00*/  IMAD R9, R8, 0x8, R3 ;  /* 0x0000000808097824 */ /* 0x000fe200078e0203 */
[----:B------:R-:W-:Y:S01]  /*ff10*/  SHF.L.U32 R4, R5, 0x1f, RZ ;  /* 0x0000001f05047819 */ /* 0x000fe200000006ff */
[----:B0-----:R-:W-:Y:S06]  /*ff20*/  @!P0 BRA `(.L_x_315) ;  /* 0x0000000800e88947 */ /* 0x001fec0003800000 */
.L_x_340:
[----:B------:R-:W1:Y:S01]  /*ff30*/  SYNCS.PHASECHK.TRANS64.TRYWAIT P0, [R9+URZ], R4 ;  /* 0x00000004090075a7 */ /* 0x000e62000800017f */
[----:B------:R-:W-:-:S05]  /*ff40*/  VIADD R0, R8, 0x1 ;  /* 0x0000000108007836 */ /* 0x000fca0000000000 */
[----:B------:R-:W-:-:S04]  /*ff50*/  ISETP.NE.AND P1, PT, R0, 0x12, PT ;  /* 0x000000120000780c */ /* 0x000fc80003f25270 */
[----:B0-----:R-:W-:Y:S02]  /*ff60*/  SEL R2, RZ, 0x1, P1 ;  /* 0x00000001ff027807 */ /* 0x001fe40000800000 */
[----:B------:R-:W-:Y:S02]  /*ff70*/  SEL R0, R0, RZ, P1 ;  /* 0x000000ff00007207 */ /* 0x000fe40000800000 */
[----:B------:R-:W-:-:S03]  /*ff80*/  LOP3.LUT R7, R5, R2, RZ, 0x3c, !PT ;  /* 0x0000000205077212 */ /* 0x000fc600078e3cff */
[----:B------:R-:W-:Y:S01]  /*ff90*/  IMAD R6, R0, 0x8, R3 ;  /* 0x0000000800067824 */ /* 0x000fe200078e0203 */
[----:B------:R-:W-:Y:S01]  /*ffa0*/  SHF.L.U32 R5, R7, 0x1f, RZ ;  /* 0x0000001f07057819 */ /* 0x000fe200000006ff */
[----:B-1----:R-:W-:Y:S06]  /*ffb0*/  @!P0 BRA `(.L_x_316) ;  /* 0x0000000800d88947 */ /* 0x002fec0003800000 */
.L_x_341:
[----:B------:R-:W1:Y:S01]  /*ffc0*/  SYNCS.PHASECHK.TRANS64.TRYWAIT P0, [R6+URZ], R5 ;  /* 0x00000005060075a7 */ /* 0x000e62000800017f */
[----:B------:R-:W-:-:S05]  /*ffd0*/  VIADD R0, R0, 0x1 ;  /* 0x0000000100007836 */ /* 0x000fca0000000000 */
[----:B------:R-:W-:-:S04]  /*ffe0*/  ISETP.NE.AND P1, PT, R0, 0x12, PT ;  /* 0x000000120000780c */ /* 0x000fc80003f25270 */
[----:B------:R-:W-:Y:S02]  /*fff0*/  SEL R2, RZ, 0x1, P1 ;  /* 0x00000001ff027807 */ /* 0x000fe40000800000 */
[----:B------:R-:W-:Y:S02]  /*10000*/  SEL R0, R0, RZ, P1 ;  /* 0x000000ff00007207 */ /* 0x000fe40000800000 */
[----:B------:R-:W-:-:S03]  /*10010*/  LOP3.LUT R7, R7, R2, RZ, 0x3c, !PT ;  /* 0x0000000207077212 */ /* 0x000fc600078e3cff */
[----:B0-----:R-:W-:Y:S01]  /*10020*/  IMAD R9, R0, 0x8, R3 ;  /* 0x0000000800097824 */ /* 0x001fe200078e0203 */
[----:B------:R-:W-:Y:S01]  /*10030*/  SHF.L.U32 R4, R7, 0x1f, RZ ;  /* 0x0000001f07047819 */ /* 0x000fe200000006ff */
[----:B-1----:R-:W-:Y:S06]  /*10040*/  @!P0 BRA `(.L_x_317) ;  /* 0x0000000800c88947 */ /* 0x002fec0003800000 */
.L_x_342:
        /* <DEDUP_REMOVED lines=9> */
.L_x_343:
        /* <DEDUP_REMOVED lines=9> */
.L_x_344:
        /* <DEDUP_REMOVED lines=9> */
.L_x_345:
        /* <DEDUP_REMOVED lines=9> */
.L_x_346:
        /* <DEDUP_REMOVED lines=9> */
.L_x_347:
        /* <DEDUP_REMOVED lines=9> */
.L_x_348:
        /* <DEDUP_REMOVED lines=9> */
.L_x_349:
        /* <DEDUP_REMOVED lines=9> */
.L_x_350:
        /* <DEDUP_REMOVED lines=9> */
.L_x_351:
        /* <DEDUP_REMOVED lines=9> */
.L_x_352:
        /* <DEDUP_REMOVED lines=9> */
.L_x_353:
        /* <DEDUP_REMOVED lines=9> */
.L_x_354:
        /* <DEDUP_REMOVED lines=9> */
.L_x_355:
[----:B------:R-:W1:Y:S01]  /*107a0*/  SYNCS.PHASECHK.TRANS64.TRYWAIT P0, [R6+URZ], R5 ;  /* 0x00000005060075a7 */ /* 0x000e62000800017f */
[----:B------:R-:W-:-:S05]  /*107b0*/  VIADD R0, R0, 0x1 ;  /* 0x0000000100007836 */ /* 0x000fca0000000000 */
[----:B------:R-:W-:-:S04]  /*107c0*/  ISETP.NE.AND P1, PT, R0, 0x12, PT ;  /* 0x000000120000780c */ /* 0x000fc80003f25270 */
[----:B------:R-:W-:Y:S02]  /*107d0*/  SEL R2, RZ, 0x1, P1 ;  /* 0x00000001ff027807 */ /* 0x000fe40000800000 */
[----:B------:R-:W-:Y:S02]  /*107e0*/  SEL R0, R0, RZ, P1 ;  /* 0x000000ff00007207 */ /* 0x000fe40000800000 */
[----:B------:R-:W-:Y:S01]  /*107f0*/  LOP3.LUT R2, R7, R2, RZ, 0x3c, !PT ;  /* 0x0000000207027212 */ /* 0x000fe200078e3cff */
[----:B-1----:R-:W-:Y:S06]  /*10800*/  @!P0 BRA `(.L_x_331) ;  /* 0x0000000400f08947 */ /* 0x002fec0003800000 */
.L_x_356:
[----:B------:R-:W-:Y:S01]  /*10810*/  IMAD R3, R0, 0x8, R3 ;  /* 0x0000000800037824 */ /* 0x000fe200078e0203 */
[----:B------:R-:W-:-:S07]  /*10820*/  SHF.L.U32 R0, R2, 0x1f, RZ ;  /* 0x0000001f02007819 */ /* 0x000fce00000006ff */
.L_x_332:
[----:B--2---:R2:W3:Y:S02]  /*10830*/  SYNCS.PHASECHK.TRANS64.TRYWAIT P0, [R3+URZ], R0 ;  /* 0x00000000030075a7 */ /* 0x0044e4000800017f */
[----:B---3--:R-:W-:Y:S05]  /*10840*/  @!P0 NANOSLEEP.SYNCS 0x989680 ;  /* 0x009896800000895d */ /* 0x008fea0003900000 */
[----:B------:R-:W3:Y:S02]  /*10850*/  @!P0 SYNCS.PHASECHK.TRANS64 P0, [R3+URZ], R0 ;  /* 0x00000000030085a7 */ /* 0x000ee4000800007f */
[----:B---3--:R-:W-:Y:S05]  /*10860*/  @!P0 BRA `(.L_x_332) ;  /* 0xfffffffc00f08947 */ /* 0x008fea000383ffff */
.L_x_313:
[----:B------:R-:W-:Y:S05]  /*10870*/  BSYNC B0 ;  /* 0x0000000000007941 */ /* 0x000fea0003800000 */
.L_x_312:
[----:B------:R-:W-:Y:S05]  /*10880*/  EXIT ;  /* 0x000000000000794d */ /* 0x000fea0003800000 */
.L_x_18:
[----:B-1----:R-:W-:-:S04]  /*10890*/  IMAD.U32 R3, RZ, RZ, UR6 ;  /* 0x00000006ff037e24 */ /* 0x002fc8000f8e00ff */
[----:B------:R1:W2:Y:S03]  /*108a0*/  SYNCS.PHASECHK.TRANS64.TRYWAIT P0, [R3+URZ], R0 ;  /* 0x00000000030075a7 */ /* 0x0002a6000800017f */
[----:B--2---:R-:W-:Y:S05]  /*108b0*/  @!P0 NANOSLEEP.SYNCS 0x989680 ;  /* 0x009896800000895d */ /* 0x004fea0003900000 */
[----:B------:R-:W2:Y:S02]  /*108c0*/  @!P0 SYNCS.PHASECHK.TRANS64 P0, [R3+URZ], R0 ;  /* 0x00000000030085a7 */ /* 0x000ea4000800007f */
[----:B--2---:R-:W-:Y:S05]  /*108d0*/  @!P0 BRA `(.L_x_18) ;  /* 0xfffffffc00ec8947 */ /* 0x004fea000383ffff */
[----:B------:R-:W-:Y:S05]  /*108e0*/  BRA `(.L_x_17) ;  /* 0xffffff1400187947 */ /* 0x000fea000383ffff */
.L_x_24:
[----:B-----5:R1:W-:Y:S02]  /*108f0*/  STL [R1+0x88], R0 ;  /* 0x0000880001007387 */ /* 0x0203e40000100800 */
[----:B-1----:R-:W-:-:S04]  /*10900*/  IMAD.U32 R0, RZ, RZ, UR9 ;  /* 0x00000009ff007e24 */ /* 0x002fc8000f8e00ff */
[----:B------:R1:W3:Y:S03]  /*10910*/  SYNCS.PHASECHK.TRANS64.TRYWAIT P0, [R0+URZ], R229 ;  /* 0x000000e5000075a7 */ /* 0x0002e6000800017f */
[----:B---3--:R-:W-:Y:S05]  /*10920*/  @!P0 NANOSLEEP.SYNCS 0x989680 ;  /* 0x009896800000895d */ /* 0x008fea0003900000 */
[----:B------:R1:W3:Y:S02]  /*10930*/  @!P0 SYNCS.PHASECHK.TRANS64 P0, [R0+URZ], R229 ;  /* 0x000000e5000085a7 */ /* 0x0002e4000800007f */
[----:B-1----:R1:W5:Y:S02]  /*10940*/  LDL.LU R0, [R1+0x88] ;  /* 0x0000880001007983 */ /* 0x0023640000300800 */
[----:B-1-3--:R-:W-:Y:S05]  /*10950*/  @!P0 BRA `(.L_x_24) ;  /* 0xfffffffc00e48947 */ /* 0x00afea000383ffff */
[----:B------:R-:W-:Y:S05]  /*10960*/  BRA `(.L_x_23) ;  /* 0xffffff2400787947 */ /* 0x000fea000383ffff */
.L_x_299:
[----:B------:R-:W-:Y:S01]  /*10970*/  BSSY B1, `(.L_x_333) ;  /* 0x0000006000017945 */ /* 0x000fe20003800000 */
[----:B------:R-:W-:-:S07]  /*10980*/  IMAD.MOV.U32 R2, RZ, RZ, -0x1 ;  /* 0xffffffffff027424 */ /* 0x000fce00078e00ff */
[----:B------:R-:W-:Y:S05]  /*10990*/  WARPSYNC.COLLECTIVE R2, `(.L_x_334) ;  /* 0x00000000020c7348 */ /* 0x000fea0003c00000 */
[----:B------:R-:W-:Y:S02]  /*109a0*/  ELECT P1, UR62, PT ;  /* 0x00000000003e782f */ /* 0x000fe40003820000 */
[----:B------:R-:W-:Y:S01]  /*109b0*/  MOV R2, UR62 ;  /* 0x0000003e00027c02 */ /* 0x000fe20008000f00 */
[----:B------:R-:W-:Y:S10]  /*109c0*/  ENDCOLLECTIVE ;  /* 0x000000000000791b */ /* 0x000ff40003800000 */
.L_x_334:
[----:B------:R-:W-:Y:S05]  /*109d0*/  BSYNC B1 ;  /* 0x0000000000017941 */ /* 0x000fea0003800000 */
.L_x_333:
[----:B------:R-:W-:Y:S05]  /*109e0*/  BRA `(.L_x_335) ;  /* 0xffffffe800247947 */ /* 0x000fea000383ffff */
.L_x_302:
[----:B-1----:R1:W2:Y:S02]  /*109f0*/  SYNCS.PHASECHK.TRANS64.TRYWAIT P1, [R13+URZ+0x90], R4 ;  /* 0x000090040d0075a7 */ /* 0x0022a4000802017f */
[----:B--2---:R-:W-:Y:S05]  /*10a00*/  @!P1 NANOSLEEP.SYNCS 0x989680 ;  /* 0x009896800000995d */ /* 0x004fea0003900000 */
[----:B------:R-:W2:Y:S02]  /*10a10*/  @!P1 SYNCS.PHASECHK.TRANS64 P1, [R13+URZ+0x90], R4 ;  /* 0x000090040d0095a7 */ /* 0x000ea4000802007f */
[----:B--2---:R-:W-:Y:S05]  /*10a20*/  @!P1 BRA `(.L_x_302) ;  /* 0xfffffffc00f09947 */ /* 0x004fea000383ffff */
[----:B------:R-:W-:Y:S05]  /*10a30*/  BRA `(.L_x_336) ;  /* 0xffffffe800587947 */ /* 0x000fea000383ffff */
.L_x_311:
[----:B------:R-:W-:Y:S01]  /*10a40*/  BSSY B0, `(.L_x_337) ;  /* 0x0000006000007945 */ /* 0x000fe20003800000 */
[----:B------:R-:W-:-:S07]  /*10a50*/  IMAD.MOV.U32 R2, RZ, RZ, -0x1 ;  /* 0xffffffffff027424 */ /* 0x000fce00078e00ff */
[----:B------:R-:W-:Y:S05]  /*10a60*/  WARPSYNC.COLLECTIVE R2, `(.L_x_338) ;  /* 0x00000000020c7348 */ /* 0x000fea0003c00000 */
[----:B------:R-:W-:Y:S02]  /*10a70*/  ELECT P1, UR62, PT ;  /* 0x00000000003e782f */ /* 0x000fe40003820000 */
[----:B------:R-:W-:Y:S01]  /*10a80*/  MOV R2, UR62 ;  /* 0x0000003e00027c02 */ /* 0x000fe20008000f00 */
[----:B------:R-:W-:Y:S10]  /*10a90*/  ENDCOLLECTIVE ;  /* 0x000000000000791b */ /* 0x000ff40003800000 */
.L_x_338:
[----:B------:R-:W-:Y:S05]  /*10aa0*/  BSYNC B0 ;  /* 0x0000000000007941 */ /* 0x000fea0003800000 */
.L_x_337:
[----:B------:R-:W-:Y:S01]  /*10ab0*/  PLOP3.LUT P0, PT, P1, PT, PT, 0x80, 0x0 ;  /* 0x000000000000781c */ /* 0x000fe20000f0f070 */
[----:B------:R-:W-:-:S12]  /*10ac0*/  BRA `(.L_x_339) ;  /* 0xfffffff000c07947 */ /* 0x000fd8000383ffff */
.L_x_315:
[----:B0-----:R0:W1:Y:S02]  /*10ad0*/  SYNCS.PHASECHK.TRANS64.TRYWAIT P0, [R7+URZ], R2 ;  /* 0x00000002070075a7 */ /* 0x001064000800017f */
[----:B-1----:R-:W-:Y:S05]  /*10ae0*/  @!P0 NANOSLEEP.SYNCS 0x989680 ;  /* 0x009896800000895d */ /* 0x002fea0003900000 */
[----:B------:R-:W1:Y:S02]  /*10af0*/  @!P0 SYNCS.PHASECHK.TRANS64 P0, [R7+URZ], R2 ;  /* 0x00000002070085a7 */ /* 0x000e64000800007f */
[----:B-1----:R-:W-:Y:S05]  /*10b00*/  @!P0 BRA `(.L_x_315) ;  /* 0xfffffffc00f08947 */ /* 0x002fea000383ffff */
[----:B------:R-:W-:Y:S05]  /*10b10*/  BRA `(.L_x_340) ;  /* 0xfffffff400047947 */ /* 0x000fea000383ffff */
.L_x_316:
[----:B0-----:R0:W1:Y:S02]  /*10b20*/  SYNCS.PHASECHK.TRANS64.TRYWAIT P0, [R9+URZ], R4 ;  /* 0x00000004090075a7 */ /* 0x001064000800017f */
[----:B-1----:R-:W-:Y:S05]  /*10b30*/  @!P0 NANOSLEEP.SYNCS 0x989680 ;  /* 0x009896800000895d */ /* 0x002fea0003900000 */
[----:B------:R-:W1:Y:S02]  /*10b40*/  @!P0 SYNCS.PHASECHK.TRANS64 P0, [R9+URZ], R4 ;  /* 0x00000004090085a7 */ /* 0x000e64000800007f */
[----:B-1----:R-:W-:Y:S05]  /*10b50*/  @!P0 BRA `(.L_x_316) ;  /* 0xfffffffc00f08947 */ /* 0x002fea000383ffff */
[----:B------:R-:W-:Y:S05]  /*10b60*/  BRA `(.L_x_341) ;  /* 0xfffffff400147947 */ /* 0x000fea000383ffff */
.L_x_317:
[----:B0-----:R0:W1:Y:S02]  /*10b70*/  SYNCS.PHASECHK.TRANS64.TRYWAIT P0, [R6+URZ], R5 ;  /* 0x00000005060075a7 */ /* 0x001064000800017f */
[----:B-1----:R-:W-:Y:S05]  /*10b80*/  @!P0 NANOSLEEP.SYNCS 0x989680 ;  /* 0x009896800000895d */ /* 0x002fea0003900000 */
[----:B------:R-:W1:Y:S02]  /*10b90*/  @!P0 SYNCS.PHASECHK.TRANS64 P0, [R6+URZ], R5 ;  /* 0x00000005060085a7 */ /* 0x000e64000800007f */
[----:B-1----:R-:W-:Y:S05]  /*10ba0*/  @!P0 BRA `(.L_x_317) ;  /* 0xfffffffc00f08947 */ /* 0x002fea000383ffff */
[----:B------:R-:W-:Y:S05]  /*10bb0*/  BRA `(.L_x_342) ;  /* 0xfffffff400247947 */ /* 0x000fea000383ffff */
.L_x_318:
[----:B0-----:R0:W1:Y:S02]  /*10bc0*/  SYNCS.PHASECHK.TRANS64.TRYWAIT P0, [R9+URZ], R4 ;  /* 0x00000004090075a7 */ /* 0x001064000800017f */
[----:B-1----:R-:W-:Y:S05]  /*10bd0*/  @!P0 NANOSLEEP.SYNCS 0x989680 ;  /* 0x009896800000895d */ /* 0x002fea0003900000 */
[----:B------:R-:W1:Y:S02]  /*10be0*/  @!P0 SYNCS.PHASECHK.TRANS64 P0, [R9+URZ], R4 ;  /* 0x00000004090085a7 */ /* 0x000e64000800007f */
[----:B-1----:R-:W-:Y:S05]  /*10bf0*/  @!P0 BRA `(.L_x_318) ;  /* 0xfffffffc00f08947 */ /* 0x002fea000383ffff */
[----:B------:R-:W-:Y:S05]  /*10c00*/  BRA `(.L_x_343) ;  /* 0xfffffff400347947 */ /* 0x000fea000383ffff */
.L_x_319:
[----:B0-----:R0:W1:Y:S02]  /*10c10*/  SYNCS.PHASECHK.TRANS64.TRYWAIT P0, [R6+URZ], R5 ;  /* 0x00000005060075a7 */ /* 0x001064000800017f */
[----:B-1----:R-:W-:Y:S05]  /*10c20*/  @!P0 NANOSLEEP.SYNCS 0x989680 ;  /* 0x009896800000895d */ /* 0x002fea0003900000 */
[----:B------:R-:W1:Y:S02]  /*10c30*/  @!P0 SYNCS.PHASECHK.TRANS64 P0, [R6+URZ], R5 ;  /* 0x00000005060085a7 */ /* 0x000e64000800007f */
[----:B-1----:R-:W-:Y:S05]  /*10c40*/  @!P0 BRA `(.L_x_319) ;  /* 0xfffffffc00f08947 */ /* 0x002fea000383ffff */
[----:B------:R-:W-:Y:S05]  /*10c50*/  BRA `(.L_x_344) ;  /* 0xfffffff400447947 */ /* 0x000fea000383ffff */
.L_x_320:
[----:B0-----:R0:W1:Y:S02]  /*10c60*/  SYNCS.PHASECHK.TRANS64.TRYWAIT P0, [R9+URZ], R4 ;  /* 0x00000004090075a7 */ /* 0x001064000800017f */
[----:B-1----:R-:W-:Y:S05]  /*10c70*/  @!P0 NANOSLEEP.SYNCS 0x989680 ;  /* 0x009896800000895d */ /* 0x002fea0003900000 */
[----:B------:R-:W1:Y:S02]  /*10c80*/  @!P0 SYNCS.PHASECHK.TRANS64 P0, [R9+URZ], R4 ;  /* 0x00000004090085a7 */ /* 0x000e64000800007f */
[----:B-1----:R-:W-:Y:S05]  /*10c90*/  @!P0 BRA `(.L_x_320) ;  /* 0xfffffffc00f08947 */ /* 0x002fea000383ffff */
[----:B------:R-:W-:Y:S05]  /*10ca0*/  BRA `(.L_x_345) ;  /* 0xfffffff400547947 */ /* 0x000fea000383ffff */
.L_x_321:
[----:B0-----:R0:W1:Y:S02]  /*10cb0*/  SYNCS.PHASECHK.TRANS64.TRYWAIT P0, [R6+URZ], R5 ;  /* 0x00000005060075a7 */ /* 0x001064000800017f */
[----:B-1----:R-:W-:Y:S05]  /*10cc0*/  @!P0 NANOSLEEP.SYNCS 0x989680 ;  /* 0x009896800000895d */ /* 0x002fea0003900000 */
[----:B------:R-:W1:Y:S02]  /*10cd0*/  @!P0 SYNCS.PHASECHK.TRANS64 P0, [R6+URZ], R5 ;  /* 0x00000005060085a7 */ /* 0x000e64000800007f */
[----:B-1----:R-:W-:Y:S05]  /*10ce0*/  @!P0 BRA `(.L_x_321) ;  /* 0xfffffffc00f08947 */ /* 0x002fea000383ffff */
[----:B------:R-:W-:Y:S05]  /*10cf0*/  BRA `(.L_x_346) ;  /* 0xfffffff400647947 */ /* 0x000fea000383ffff */
.L_x_322:
[----:B0-----:R0:W1:Y:S02]  /*10d00*/  SYNCS.PHASECHK.TRANS64.TRYWAIT P0, [R9+URZ], R4 ;  /* 0x00000004090075a7 */ /* 0x001064000800017f */
[----:B-1----:R-:W-:Y:S05]  /*10d10*/  @!P0 NANOSLEEP.SYNCS 0x989680 ;  /* 0x009896800000895d */ /* 0x002fea0003900000 */
[----:B------:R-:W1:Y:S02]  /*10d20*/  @!P0 SYNCS.PHASECHK.TRANS64 P0, [R9+URZ], R4 ;  /* 0x00000004090085a7 */ /* 0x000e64000800007f */
[----:B-1----:R-:W-:Y:S05]  /*10d30*/  @!P0 BRA `(.L_x_322) ;  /* 0xfffffffc00f08947 */ /* 0x002fea000383ffff */
[----:B------:R-:W-:Y:S05]  /*10d40*/  BRA `(.L_x_347) ;  /* 0xfffffff400747947 */ /* 0x000fea000383ffff */
.L_x_323:
[----:B0-----:R0:W1:Y:S02]  /*10d50*/  SYNCS.PHASECHK.TRANS64.TRYWAIT P0, [R6+URZ], R5 ;  /* 0x00000005060075a7 */ /* 0x001064000800017f */
[----:B-1----:R-:W-:Y:S05]  /*10d60*/  @!P0 NANOSLEEP.SYNCS 0x989680 ;  /* 0x009896800000895d */ /* 0x002fea0003900000 */
[----:B------:R-:W1:Y:S02]  /*10d70*/  @!P0 SYNCS.PHASECHK.TRANS64 P0, [R6+URZ], R5 ;  /* 0x00000005060085a7 */ /* 0x000e64000800007f */
[----:B-1----:R-:W-:Y:S05]  /*10d80*/  @!P0 BRA `(.L_x_323) ;  /* 0xfffffffc00f08947 */ /* 0x002fea000383ffff */
[----:B------:R-:W-:Y:S05]  /*10d90*/  BRA `(.L_x_348) ;  /* 0xfffffff400847947 */ /* 0x000fea000383ffff */
.L_x_324:
[----:B0-----:R0:W1:Y:S02]  /*10da0*/  SYNCS.PHASECHK.TRANS64.TRYWAIT P0, [R9+URZ], R4 ;  /* 0x00000004090075a7 */ /* 0x001064000800017f */
[----:B-1----:R-:W-:Y:S05]  /*10db0*/  @!P0 NANOSLEEP.SYNCS 0x989680 ;  /* 0x009896800000895d */ /* 0x002fea0003900000 */
[----:B------:R-:W1:Y:S02]  /*10dc0*/  @!P0 SYNCS.PHASECHK.TRANS64 P0, [R9+URZ], R4 ;  /* 0x00000004090085a7 */ /* 0x000e64000800007f */
[----:B-1----:R-:W-:Y:S05]  /*10dd0*/  @!P0 BRA `(.L_x_324) ;  /* 0xfffffffc00f08947 */ /* 0x002fea000383ffff */
[----:B------:R-:W-:Y:S05]  /*10de0*/  BRA `(.L_x_349) ;  /* 0xfffffff400947947 */ /* 0x000fea000383ffff */
.L_x_325:
[----:B0-----:R0:W1:Y:S02]  /*10df0*/  SYNCS.PHASECHK.TRANS64.TRYWAIT P0, [R6+URZ], R5 ;  /* 0x00000005060075a7 */ /* 0x001064000800017f */
[----:B-1----:R-:W-:Y:S05]  /*10e00*/  @!P0 NANOSLEEP.SYNCS 0x989680 ;  /* 0x009896800000895d */ /* 0x002fea0003900000 */
[----:B------:R-:W1:Y:S02]  /*10e10*/  @!P0 SYNCS.PHASECHK.TRANS64 P0, [R6+URZ], R5 ;  /* 0x00000005060085a7 */ /* 0x000e64000800007f */
[----:B-1----:R-:W-:Y:S05]  /*10e20*/  @!P0 BRA `(.L_x_325) ;  /* 0xfffffffc00f08947 */ /* 0x002fea000383ffff */
[----:B------:R-:W-:Y:S05]  /*10e30*/  BRA `(.L_x_350) ;  /* 0xfffffff400a47947 */ /* 0x000fea000383ffff */
.L_x_326:
[----:B0-----:R0:W1:Y:S02]  /*10e40*/  SYNCS.PHASECHK.TRANS64.TRYWAIT P0, [R9+URZ], R4 ;  /* 0x00000004090075a7 */ /* 0x001064000800017f */
[----:B-1----:R-:W-:Y:S05]  /*10e50*/  @!P0 NANOSLEEP.SYNCS 0x989680 ;  /* 0x009896800000895d */ /* 0x002fea0003900000 */
[----:B------:R-:W1:Y:S02]  /*10e60*/  @!P0 SYNCS.PHASECHK.TRANS64 P0, [R9+URZ], R4 ;  /* 0x00000004090085a7 */ /* 0x000e64000800007f */
[----:B-1----:R-:W-:Y:S05]  /*10e70*/  @!P0 BRA `(.L_x_326) ;  /* 0xfffffffc00f08947 */ /* 0x002fea000383ffff */
[----:B------:R-:W-:Y:S05]  /*10e80*/  BRA `(.L_x_351) ;  /* 0xfffffff400b47947 */ /* 0x000fea000383ffff */
.L_x_327:
[----:B0-----:R0:W1:Y:S02]  /*10e90*/  SYNCS.PHASECHK.TRANS64.TRYWAIT P0, [R6+URZ], R5 ;  /* 0x00000005060075a7 */ /* 0x001064000800017f */
[----:B-1----:R-:W-:Y:S05]  /*10ea0*/  @!P0 NANOSLEEP.SYNCS 0x989680 ;  /* 0x009896800000895d */ /* 0x002fea0003900000 */
[----:B------:R-:W1:Y:S02]  /*10eb0*/  @!P0 SYNCS.PHASECHK.TRANS64 P0, [R6+URZ], R5 ;  /* 0x00000005060085a7 */ /* 0x000e64000800007f */
[----:B-1----:R-:W-:Y:S05]  /*10ec0*/  @!P0 BRA `(.L_x_327) ;  /* 0xfffffffc00f08947 */ /* 0x002fea000383ffff */
[----:B------:R-:W-:Y:S05]  /*10ed0*/  BRA `(.L_x_352) ;  /* 0xfffffff400c47947 */ /* 0x000fea000383ffff */
.L_x_328:
[----:B0-----:R0:W1:Y:S02]  /*10ee0*/  SYNCS.PHASECHK.TRANS64.TRYWAIT P0, [R9+URZ], R4 ;  /* 0x00000004090075a7 */ /* 0x001064000800017f */
[----:B-1----:R-:W-:Y:S05]  /*10ef0*/  @!P0 NANOSLEEP.SYNCS 0x989680 ;  /* 0x009896800000895d */ /* 0x002fea0003900000 */
[----:B------:R-:W1:Y:S02]  /*10f00*/  @!P0 SYNCS.PHASECHK.TRANS64 P0, [R9+URZ], R4 ;  /* 0x00000004090085a7 */ /* 0x000e64000800007f */
[----:B-1----:R-:W-:Y:S05]  /*10f10*/  @!P0 BRA `(.L_x_328) ;  /* 0xfffffffc00f08947 */ /* 0x002fea000383ffff */
[----:B------:R-:W-:Y:S05]  /*10f20*/  BRA `(.L_x_353) ;  /* 0xfffffff400d47947 */ /* 0x000fea000383ffff */
.L_x_329:
[----:B0-----:R0:W1:Y:S02]  /*10f30*/  SYNCS.PHASECHK.TRANS64.TRYWAIT P0, [R6+URZ], R5 ;  /* 0x00000005060075a7 */ /* 0x001064000800017f */
[----:B-1----:R-:W-:Y:S05]  /*10f40*/  @!P0 NANOSLEEP.SYNCS 0x989680 ;  /* 0x009896800000895d */ /* 0x002fea0003900000 */
[----:B------:R-:W1:Y:S02]  /*10f50*/  @!P0 SYNCS.PHASECHK.TRANS64 P0, [R6+URZ], R5 ;  /* 0x00000005060085a7 */ /* 0x000e64000800007f */
[----:B-1----:R-:W-:Y:S05]  /*10f60*/  @!P0 BRA `(.L_x_329) ;  /* 0xfffffffc00f08947 */ /* 0x002fea000383ffff */
[----:B------:R-:W-:Y:S05]  /*10f70*/  BRA `(.L_x_354) ;  /* 0xfffffff400e47947 */ /* 0x000fea000383ffff */
.L_x_330:
[----:B0-----:R0:W1:Y:S02]  /*10f80*/  SYNCS.PHASECHK.TRANS64.TRYWAIT P0, [R9+URZ], R4 ;  /* 0x00000004090075a7 */ /* 0x001064000800017f */
[----:B-1----:R-:W-:Y:S05]  /*10f90*/  @!P0 NANOSLEEP.SYNCS 0x989680 ;  /* 0x009896800000895d */ /* 0x002fea0003900000 */
[----:B------:R-:W1:Y:S02]  /*10fa0*/  @!P0 SYNCS.PHASECHK.TRANS64 P0, [R9+URZ], R4 ;  /* 0x00000004090085a7 */ /* 0x000e64000800007f */
[----:B-1----:R-:W-:Y:S05]  /*10fb0*/  @!P0 BRA `(.L_x_330) ;  /* 0xfffffffc00f08947 */ /* 0x002fea000383ffff */
[----:B------:R-:W-:Y:S05]  /*10fc0*/  BRA `(.L_x_355) ;  /* 0xfffffff400f47947 */ /* 0x000fea000383ffff */
.L_x_331:
[----:B-1----:R1:W2:Y:S02]  /*10fd0*/  SYNCS.PHASECHK.TRANS64.TRYWAIT P0, [R6+URZ], R5 ;  /* 0x00000005060075a7 */ /* 0x0022a4000800017f */
[----:B--2---:R-:W-:Y:S05]  /*10fe0*/  @!P0 NANOSLEEP.SYNCS 0x989680 ;  /* 0x009896800000895d */ /* 0x004fea0003900000 */
[----:B------:R-:W2:Y:S02]  /*10ff0*/  @!P0 SYNCS.PHASECHK.TRANS64 P0, [R6+URZ], R5 ;  /* 0x00000005060085a7 */ /* 0x000ea4000800007f */
[----:B--2---:R-:W-:Y:S05]  /*11000*/  @!P0 BRA `(.L_x_331) ;  /* 0xfffffffc00f08947 */ /* 0x004fea000383ffff */
[----:B------:R-:W-:Y:S05]  /*11010*/  BRA `(.L_x_356) ;  /* 0xfffffff400fc7947 */ /* 0x000fea000383ffff */
.L_x_357:
[----:B------:R-:W-:-:S00]  /*11020*/  BRA `(.L_x_357) ;  /* 0xfffffffc00fc7947 */ /* 0x000fc0000383ffff */
[----:B------:R-:W-:-:S00]  /*11030*/  NOP ;  /* 0x0000000000007918 */ /* 0x000fc00000000000 */
        /* <DEDUP_REMOVED lines=12> */
.L_x_358:


//--------------------- .nv.shared._ZN7cutlass13device_kernelINS_4gemm6kernel13GemmUniversalIN4cute5tupleIJiiiiEEENS1_10collective13CollectiveMmaINS1_37MainloopSm90TmaGmmaWarpSpecializedFP8ILi18ENS5_IJNS4_1CILi1EEESB_SB_EEENS1_35KernelTmaWarpSpecializedCooperativeEEENS5_IJNSA_ILi128EEENSA_ILi256EEENSA_ILi32EEEEEENS_12float_e4m3_tENS5_IJlSB_lEEESJ_SK_NS4_8TiledMMAINS4_8MMA_AtomIJNS4_4SM904GMMA31MMA_64x256x32_F32E4M3E4M3_SS_TNILNSO_7ScaleInE1ELSQ_1EEEEEENS4_6LayoutINS5_IJNSA_ILi2EEESB_SB_EEENS5_IJSB_NSA_ILi0EEESW_EEEEENS5_IJNS4_10UnderscoreESZ_SZ_EEEEENS4_13SM90_TMA_LOADENS4_14ComposedLayoutINS4_7SwizzleILi1ELi4ELi3EEENS4_18smem_ptr_flag_bitsILi8EEENST_INS5_IJNSA_ILi8EEESH_EEENS5_IJSH_SB_EEEEEEEvNS4_8identityES12_S1C_vS1D_EENS_8epilogue10collective6detail29Sm90TmaWarpSpecializedAdapterINS1G_15DefaultEpilogueISJ_SK_SK_NS1F_6thread17LinearCombinationISJ_Li1EffLNS1K_9ScaleType4KindE0ELNS_15FloatRoundStyleE2ESJ_EENS1_15EpilogueDefaultEEEEEvvEEEEvNT_6ParamsE --------------------------
	.section	.nv.shared._ZN7cutlass13device_kernelINS_4gemm6kernel13GemmUniversalIN4cute5tupleIJiiiiEEENS1_10collective13CollectiveMmaINS1_37MainloopSm90TmaGmmaWarpSpecializedFP8ILi18ENS5_IJNS4_1CILi1EEESB_SB_EEENS1_35KernelTmaWarpSpecializedCooperativeEEENS5_IJNSA_ILi128EEENSA_ILi256EEENSA_ILi32EEEEEENS_12float_e4m3_tENS5_IJlSB_lEEESJ_SK_NS4_8TiledMMAINS4_8MMA_AtomIJNS4_4SM904GMMA31MMA_64x256x32_F32E4M3E4M3_SS_TNILNSO_7ScaleInE1ELSQ_1EEEEEENS4_6LayoutINS5_IJNSA_ILi2EEESB_SB_EEENS5_IJSB_NSA_ILi0EEESW_EEEEENS5_IJNS4_10UnderscoreESZ_SZ_EEEEENS4_13SM90_TMA_LOADENS4_14ComposedLayoutINS4_7SwizzleILi1ELi4ELi3EEENS4_18smem_ptr_flag_bitsILi8EEENST_INS5_IJNSA_ILi8EEESH_EEENS5_IJSH_SB_EEEEEEEvNS4_8identityES12_S1C_vS1D_EENS_8epilogue10collective6detail29Sm90TmaWarpSpecializedAdapterINS1G_15DefaultEpilogueISJ_SK_SK_NS1F_6thread17LinearCombinationISJ_Li1EffLNS1K_9ScaleType4KindE0ELNS_15FloatRoundStyleE2ESJ_EENS1_15EpilogueDefaultEEEEEvvEEEEvNT_6ParamsE,"aw",@nobits
	.sectionflags	@""
	.align	16
	.zero		1024


//--------------------- .nv.shared.reserved.0     --------------------------
	.section	.nv.shared.reserved.0,"aw",@nobits
	.weak		__nv_reservedSMEM_offset_0_alias
	.size		__nv_reservedSMEM_offset_0_alias, 0, 0
	.other		__nv_reservedSMEM_offset_0_alias,@"STO_CUDA_RESERVED_SHARED STV_DEFAULT"
__nv_reservedSMEM_offset_0_alias:
	.zero		0


//--------------------- .nv.global                --------------------------
	.section	.nv.global,"aw",@nobits
.nv.global:
	.type		_ZN39_INTERNAL_0f1605f2_4_k_cu_3a567695_41684cute1_E,@object
	.size		_ZN39_INTERNAL_0f1605f2_4_k_cu_3a567695_41684cute1_E,(_ZN39_INTERNAL_0f1605f2_4_k_cu_3a567695_41684cuda3std3__45__cpo6cbeginE - _ZN39_INTERNAL_0f1605f2_4_k_cu_3a567695_41684cute1_E)
_ZN39_INTERNAL_0f1605f2_4_k_cu_3a567695_41684cute1_E:
	.zero		1
	.type		_ZN39_INTERNAL_0f1605f2_4_k_cu_3a567695_41684cuda3std3__45__cpo6cbeginE,@object
	.size		_ZN39_INTERNAL_0f1605f2_4_k_cu_3a567695_41684cuda3std3__45__cpo6cbeginE,(_ZN39_INTERNAL_0f1605f2_4_k_cu_3a567695_41684cuda3std3__48in_placeE - _ZN39_INTERNAL_0f1605f2_4_k_cu_3a567695_41684cuda3std3__45__cpo6cbeginE)
_ZN39_INTERNAL_0f1605f2_4_k_cu_3a567695_41684cuda3std3__45__cpo6cbeginE:
	.zero		1
	.type		_ZN39_INTERNAL_0f1605f2_4_k_cu_3a567695_41684cuda3std3__48in_placeE,@object
	.size		_ZN39_INTERNAL_0f1605f2_4_k_cu_3a567695_41684cuda3std3__48in_placeE,(_ZN39_INTERNAL_0f1605f2_4_k_cu_3a567695_41684cuda3std6ranges3__45__cpo9iter_moveE - _ZN39_INTERNAL_0f1605f2_4_k_cu_3a567695_41684cuda3std3__48in_placeE)
_ZN39_INTERNAL_0f1605f2_4_k_cu_3a567695_41684cuda3std3__48in_placeE:
	.zero		1
	.type		_ZN39_INTERNAL_0f1605f2_4_k_cu_3a567695_41684cuda3std6ranges3__45__cpo9iter_moveE,@object
	.size		_ZN39_INTERNAL_0f1605f2_4_k_cu_3a567695_41684cuda3std6ranges3__45__cpo9iter_moveE,(_ZN39_INTERNAL_0f1605f2_4_k_cu_3a567695_41684cuda3std3__45__cpo5beginE - _ZN39_INTERNAL_0f1605f2_4_k_cu_3a567695_41684cuda3std6ranges3__45__cpo9iter_moveE)
_ZN39_INTERNAL_0f1605f2_4_k_cu_3a567695_41684cuda3std6ranges3__45__cpo9iter_moveE:
	.zero		1
	.type		_ZN39_INTERNAL_0f1605f2_4_k_cu_3a567695_41684cuda3std3__45__cpo5beginE,@object
	.size		_ZN39_INTERNAL_0f1605f2_4_k_cu_3a567695_41684cuda3std3__45__cpo5beginE,(_ZN39_INTERNAL_0f1605f2_4_k_cu_3a567695_41684cuda3std3__441_GLOBAL__N__0f1605f2_4_k_cu_3a567695_41686ignoreE - _ZN39_INTERNAL_0f1605f2_4_k_cu_3a567695_41684cuda3std3__45__cpo5beginE)
_ZN39_INTERNAL_0f1605f2_4_k_cu_3a567695_41684cuda3std3__45__cpo5beginE:
	.zero		1
	.type		_ZN39_INTERNAL_0f1605f2_4_k_cu_3a567695_41684cuda3std3__441_GLOBAL__N__0f1605f2_4_k_cu_3a567695_41686ignoreE,@object
	.size		_ZN39_INTERNAL_0f1605f2_4_k_cu_3a567695_41684cuda3std3__441_GLOBAL__N__0f1605f2_4_k_cu_3a567695_41686ignoreE,(_ZN39_INTERNAL_0f1605f2_4_k_cu_3a567695_41684cute7productE - _ZN39_INTERNAL_0f1605f2_4_k_cu_3a567695_41684cuda3std3__441_GLOBAL__N__0f1605f2_4_k_cu_3a567695_41686ignoreE)
_ZN39_INTERNAL_0f1605f2_4_k_cu_3a567695_41684cuda3std3__441_GLOBAL__N__0f1605f2_4_k_cu_3a567695_41686ignoreE:
	.zero		1
	.type		_ZN39_INTERNAL_0f1605f2_4_k_cu_3a567695_41684cute7productE,@object
	.size		_ZN39_INTERNAL_0f1605f2_4_k_cu_3a567695_41684cute7productE,(_ZN39_INTERNAL_0f1605f2_4_k_cu_3a567695_41684cuda3std3__45__cpo3endE - _ZN39_INTERNAL_0f1605f2_4_k_cu_3a567695_41684cute7productE)
_ZN39_INTERNAL_0f1605f2_4_k_cu_3a567695_41684cute7productE:
	.zero		1
	.type		_ZN39_INTERNAL_0f1605f2_4_k_cu_3a567695_41684cuda3std3__45__cpo3endE,@object
	.size		_ZN39_INTERNAL_0f1605f2_4_k_cu_3a567695_41684cuda3std3__45__cpo3endE,(_ZN39_INTERNAL_0f1605f2_4_k_cu_3a567695_41684cuda3std3__419piecewise_constructE - _ZN39_INTERNAL_0f1605f2_4_k_cu_3a567695_41684cuda3std3__45__cpo3endE)
_ZN39_INTERNAL_0f1605f2_4_k_cu_3a567695_41684cuda3std3__45__cpo3endE:
	.zero		1
	.type		_ZN39_INTERNAL_0f1605f2_4_k_cu_3a567695_41684cuda3std3__419piecewise_constructE,@object
	.size		_ZN39_INTERNAL_0f1605f2_4_k_cu_3a567695_41684cuda3std3__419piecewise_constructE,(_ZN39_INTERNAL_0f1605f2_4_k_cu_3a567695_41684cuda3std3__45__cpo4cendE - _ZN39_INTERNAL_0f1605f2_4_k_cu_3a567695_41684cuda3std3__419piecewise_constructE)
_ZN39_INTERNAL_0f1605f2_4_k_cu_3a567695_41684cuda3std3__419piecewise_constructE:
	.zero		1
	.type		_ZN39_INTERNAL_0f1605f2_4_k_cu_3a567695_41684cuda3std3__45__cpo4cendE,@object
	.size		_ZN39_INTERNAL_0f1605f2_4_k_cu_3a567695_41684cuda3std3__45__cpo4cendE,(_ZN39_INTERNAL_0f1605f2_4_k_cu_3a567695_41684cuda3std6ranges3__45__cpo4swapE - _ZN39_INTERNAL_0f1605f2_4_k_cu_3a567695_41684cuda3std3__45__cpo4cendE)
_ZN39_INTERNAL_0f1605f2_4_k_cu_3a567695_41684cuda3std3__45__cpo4cendE:
	.zero		1
	.type		_ZN39_INTERNAL_0f1605f2_4_k_cu_3a567695_41684cuda3std6ranges3__45__cpo4swapE,@object
	.size		_ZN39_INTERNAL_0f1605f2_4_k_cu_3a567695_41684cuda3std6ranges3__45__cpo4swapE,(.L_7 - _ZN39_INTERNAL_0f1605f2_4_k_cu_3a567695_41684cuda3std6ranges3__45__cpo4swapE)
_ZN39_INTERNAL_0f1605f2_4_k_cu_3a567695_41684cuda3std6ranges3__45__cpo4swapE:
	.zero		1
.L_7:


//--------------------- .nv.constant0._ZN7cutlass13device_kernelINS_4gemm6kernel13GemmUniversalIN4cute5tupleIJiiiiEEENS1_10collective13CollectiveMmaINS1_37MainloopSm90TmaGmmaWarpSpecializedFP8ILi18ENS5_IJNS4_1CILi1EEESB_SB_EEENS1_35KernelTmaWarpSpecializedCooperativeEEENS5_IJNSA_ILi128EEENSA_ILi256EEENSA_ILi32EEEEEENS_12float_e4m3_tENS5_IJlSB_lEEESJ_SK_NS4_8TiledMMAINS4_8MMA_AtomIJNS4_4SM904GMMA31MMA_64x256x32_F32E4M3E4M3_SS_TNILNSO_7ScaleInE1ELSQ_1EEEEEENS4_6LayoutINS5_IJNSA_ILi2EEESB_SB_EEENS5_IJSB_NSA_ILi0EEESW_EEEEENS5_IJNS4_10UnderscoreESZ_SZ_EEEEENS4_13SM90_TMA_LOADENS4_14ComposedLayoutINS4_7SwizzleILi1ELi4ELi3EEENS4_18smem_ptr_flag_bitsILi8EEENST_INS5_IJNSA_ILi8EEESH_EEENS5_IJSH_SB_EEEEEEEvNS4_8identityES12_S1C_vS1D_EENS_8epilogue10collective6detail29Sm90TmaWarpSpecializedAdapterINS1G_15DefaultEpilogueISJ_SK_SK_NS1F_6thread17LinearCombinationISJ_Li1EffLNS1K_9ScaleType4KindE0ELNS_15FloatRoundStyleE2ESJ_EENS1_15EpilogueDefaultEEEEEvvEEEEvNT_6ParamsE --------------------------
	.section	.nv.constant0._ZN7cutlass13device_kernelINS_4gemm6kernel13GemmUniversalIN4cute5tupleIJiiiiEEENS1_10collective13CollectiveMmaINS1_37MainloopSm90TmaGmmaWarpSpecializedFP8ILi18ENS5_IJNS4_1CILi1EEESB_SB_EEENS1_35KernelTmaWarpSpecializedCooperativeEEENS5_IJNSA_ILi128EEENSA_ILi256EEENSA_ILi32EEEEEENS_12float_e4m3_tENS5_IJlSB_lEEESJ_SK_NS4_8TiledMMAINS4_8MMA_AtomIJNS4_4SM904GMMA31MMA_64x256x32_F32E4M3E4M3_SS_TNILNSO_7ScaleInE1ELSQ_1EEEEEENS4_6LayoutINS5_IJNSA_ILi2EEESB_SB_EEENS5_IJSB_NSA_ILi0EEESW_EEEEENS5_IJNS4_10UnderscoreESZ_SZ_EEEEENS4_13SM90_TMA_LOADENS4_14ComposedLayoutINS4_7SwizzleILi1ELi4ELi3EEENS4_18smem_ptr_flag_bitsILi8EEENST_INS5_IJNSA_ILi8EEESH_EEENS5_IJSH_SB_EEEEEEEvNS4_8identityES12_S1C_vS1D_EENS_8epilogue10collective6detail29Sm90TmaWarpSpecializedAdapterINS1G_15DefaultEpilogueISJ_SK_SK_NS1F_6thread17LinearCombinationISJ_Li1EffLNS1K_9ScaleType4KindE0ELNS_15FloatRoundStyleE2ESJ_EENS1_15EpilogueDefaultEEEEEvvEEEEvNT_6ParamsE,"a",@progbits
	.sectionflags	@""
	.align	4
.nv.constant0._ZN7cutlass13device_kernelINS_4gemm6kernel13GemmUniversalIN4cute5tupleIJiiiiEEENS1_10collective13CollectiveMmaINS1_37MainloopSm90TmaGmmaWarpSpecializedFP8ILi18ENS5_IJNS4_1CILi1EEESB_SB_EEENS1_35KernelTmaWarpSpecializedCooperativeEEENS5_IJNSA_ILi128EEENSA_ILi256EEENSA_ILi32EEEEEENS_12float_e4m3_tENS5_IJlSB_lEEESJ_SK_NS4_8TiledMMAINS4_8MMA_AtomIJNS4_4SM904GMMA31MMA_64x256x32_F32E4M3E4M3_SS_TNILNSO_7ScaleInE1ELSQ_1EEEEEENS4_6LayoutINS5_IJNSA_ILi2EEESB_SB_EEENS5_IJSB_NSA_ILi0EEESW_EEEEENS5_IJNS4_10UnderscoreESZ_SZ_EEEEENS4_13SM90_TMA_LOADENS4_14ComposedLayoutINS4_7SwizzleILi1ELi4ELi3EEENS4_18smem_ptr_flag_bitsILi8EEENST_INS5_IJNSA_ILi8EEESH_EEENS5_IJSH_SB_EEEEEEEvNS4_8identityES12_S1C_vS1D_EENS_8epilogue10collective6detail29Sm90TmaWarpSpecializedAdapterINS1G_15DefaultEpilogueISJ_SK_SK_NS1F_6thread17LinearCombinationISJ_Li1EffLNS1K_9ScaleType4KindE0ELNS_15FloatRoundStyleE2ESJ_EENS1_15EpilogueDefaultEEEEEvvEEEEvNT_6ParamsE:
	.zero		1664


//--------------------- SYMBOLS --------------------------

	.type		.nv.reservedSmem.offset0,@object
	.size		.nv.reservedSmem.offset0,0x4
